//
// Generated by NVIDIA NVVM Compiler
//
// Compiler Build ID: CL-36424714
// Cuda compilation tools, release 13.0, V13.0.88
// Based on NVVM 20.0.0
//

.version 9.0
.target sm_100
.address_size 64

	// .globl	_Z13conv2d_kernelPKfS0_Pfiii
.extern .shared .align 16 .b8 sh_img[];

.visible .entry _Z13conv2d_kernelPKfS0_Pfiii(
	.param .u64 .ptr .align 1 _Z13conv2d_kernelPKfS0_Pfiii_param_0,
	.param .u64 .ptr .align 1 _Z13conv2d_kernelPKfS0_Pfiii_param_1,
	.param .u64 .ptr .align 1 _Z13conv2d_kernelPKfS0_Pfiii_param_2,
	.param .u32 _Z13conv2d_kernelPKfS0_Pfiii_param_3,
	.param .u32 _Z13conv2d_kernelPKfS0_Pfiii_param_4,
	.param .u32 _Z13conv2d_kernelPKfS0_Pfiii_param_5
)
{
	.reg .pred 	%p<15>;
	.reg .b32 	%r<53>;
	.reg .b32 	%f<119>;
	.reg .b64 	%rd<45>;

	ld.param.u64 	%rd10, [_Z13conv2d_kernelPKfS0_Pfiii_param_0];
	ld.param.u64 	%rd11, [_Z13conv2d_kernelPKfS0_Pfiii_param_1];
	ld.param.u64 	%rd9, [_Z13conv2d_kernelPKfS0_Pfiii_param_2];
	ld.param.u32 	%r24, [_Z13conv2d_kernelPKfS0_Pfiii_param_3];
	ld.param.u32 	%r22, [_Z13conv2d_kernelPKfS0_Pfiii_param_4];
	ld.param.u32 	%r23, [_Z13conv2d_kernelPKfS0_Pfiii_param_5];
	cvta.to.global.u64 	%rd1, %rd11;
	cvta.to.global.u64 	%rd2, %rd10;
	mov.u32 	%r25, %ctaid.x;
	mov.u32 	%r26, %ntid.x;
	mov.u32 	%r27, %tid.x;
	mad.lo.s32 	%r1, %r25, %r26, %r27;
	mov.u32 	%r28, %ctaid.y;
	mov.u32 	%r29, %ntid.y;
	mov.u32 	%r30, %tid.y;
	mad.lo.s32 	%r31, %r28, %r29, %r30;
	sub.s32 	%r32, %r24, %r23;
	sub.s32 	%r3, %r22, %r23;
	setp.gt.s32 	%p1, %r1, %r3;
	setp.gt.s32 	%p2, %r31, %r32;
	or.pred  	%p3, %p1, %p2;
	@%p3 bra 	$L__BB0_18;
	setp.lt.s32 	%p4, %r23, 1;
	mov.f32 	%f117, 0f00000000;
	@%p4 bra 	$L__BB0_17;
	and.b32  	%r4, %r23, 15;
	and.b32  	%r5, %r23, 7;
	and.b32  	%r6, %r23, 2147483632;
	and.b32  	%r7, %r23, 3;
	neg.s32 	%r8, %r6;
	add.s64 	%rd3, %rd2, 32;
	mov.f32 	%f117, 0f00000000;
	mov.b32 	%r47, 0;
$L__BB0_3:
	setp.lt.u32 	%p5, %r23, 16;
	add.s32 	%r36, %r47, %r31;
	mad.lo.s32 	%r10, %r36, %r22, %r1;
	mul.lo.s32 	%r11, %r47, %r23;
	mov.b32 	%r51, 0;
	@%p5 bra 	$L__BB0_6;
	mul.wide.u32 	%rd12, %r11, 4;
	add.s64 	%rd13, %rd1, %rd12;
	add.s64 	%rd44, %rd13, 32;
	mov.u32 	%r48, %r10;
	mov.u32 	%r49, %r8;
$L__BB0_5:
	.pragma "nounroll";
	mul.wide.s32 	%rd14, %r48, 4;
	add.s64 	%rd15, %rd3, %rd14;
	ld.global.f32 	%f20, [%rd15+-32];
	ld.global.f32 	%f21, [%rd44+-32];
	fma.rn.f32 	%f22, %f20, %f21, %f117;
	ld.global.f32 	%f23, [%rd15+-28];
	ld.global.f32 	%f24, [%rd44+-28];
	fma.rn.f32 	%f25, %f23, %f24, %f22;
	ld.global.f32 	%f26, [%rd15+-24];
	ld.global.f32 	%f27, [%rd44+-24];
	fma.rn.f32 	%f28, %f26, %f27, %f25;
	ld.global.f32 	%f29, [%rd15+-20];
	ld.global.f32 	%f30, [%rd44+-20];
	fma.rn.f32 	%f31, %f29, %f30, %f28;
	ld.global.f32 	%f32, [%rd15+-16];
	ld.global.f32 	%f33, [%rd44+-16];
	fma.rn.f32 	%f34, %f32, %f33, %f31;
	ld.global.f32 	%f35, [%rd15+-12];
	ld.global.f32 	%f36, [%rd44+-12];
	fma.rn.f32 	%f37, %f35, %f36, %f34;
	ld.global.f32 	%f38, [%rd15+-8];
	ld.global.f32 	%f39, [%rd44+-8];
	fma.rn.f32 	%f40, %f38, %f39, %f37;
	ld.global.f32 	%f41, [%rd15+-4];
	ld.global.f32 	%f42, [%rd44+-4];
	fma.rn.f32 	%f43, %f41, %f42, %f40;
	ld.global.f32 	%f44, [%rd15];
	ld.global.f32 	%f45, [%rd44];
	fma.rn.f32 	%f46, %f44, %f45, %f43;
	ld.global.f32 	%f47, [%rd15+4];
	ld.global.f32 	%f48, [%rd44+4];
	fma.rn.f32 	%f49, %f47, %f48, %f46;
	ld.global.f32 	%f50, [%rd15+8];
	ld.global.f32 	%f51, [%rd44+8];
	fma.rn.f32 	%f52, %f50, %f51, %f49;
	ld.global.f32 	%f53, [%rd15+12];
	ld.global.f32 	%f54, [%rd44+12];
	fma.rn.f32 	%f55, %f53, %f54, %f52;
	ld.global.f32 	%f56, [%rd15+16];
	ld.global.f32 	%f57, [%rd44+16];
	fma.rn.f32 	%f58, %f56, %f57, %f55;
	ld.global.f32 	%f59, [%rd15+20];
	ld.global.f32 	%f60, [%rd44+20];
	fma.rn.f32 	%f61, %f59, %f60, %f58;
	ld.global.f32 	%f62, [%rd15+24];
	ld.global.f32 	%f63, [%rd44+24];
	fma.rn.f32 	%f64, %f62, %f63, %f61;
	ld.global.f32 	%f65, [%rd15+28];
	ld.global.f32 	%f66, [%rd44+28];
	fma.rn.f32 	%f117, %f65, %f66, %f64;
	add.s32 	%r49, %r49, 16;
	add.s32 	%r48, %r48, 16;
	add.s64 	%rd44, %rd44, 64;
	setp.ne.s32 	%p6, %r49, 0;
	mov.u32 	%r51, %r6;
	@%p6 bra 	$L__BB0_5;
$L__BB0_6:
	setp.eq.s32 	%p7, %r4, 0;
	@%p7 bra 	$L__BB0_16;
	add.s32 	%r37, %r4, -1;
	setp.lt.u32 	%p8, %r37, 7;
	@%p8 bra 	$L__BB0_9;
	add.s32 	%r38, %r10, %r51;
	mul.wide.s32 	%rd16, %r38, 4;
	add.s64 	%rd17, %rd2, %rd16;
	ld.global.f32 	%f68, [%rd17];
	add.s32 	%r39, %r51, %r11;
	mul.wide.u32 	%rd18, %r39, 4;
	add.s64 	%rd19, %rd1, %rd18;
	ld.global.f32 	%f69, [%rd19];
	fma.rn.f32 	%f70, %f68, %f69, %f117;
	ld.global.f32 	%f71, [%rd17+4];
	cvt.u64.u32 	%rd20, %r11;
	cvt.u64.u32 	%rd21, %r51;
	add.s64 	%rd22, %rd21, %rd20;
	shl.b64 	%rd23, %rd22, 2;
	add.s64 	%rd24, %rd1, %rd23;
	ld.global.f32 	%f72, [%rd24+4];
	fma.rn.f32 	%f73, %f71, %f72, %f70;
	ld.global.f32 	%f74, [%rd17+8];
	ld.global.f32 	%f75, [%rd24+8];
	fma.rn.f32 	%f76, %f74, %f75, %f73;
	ld.global.f32 	%f77, [%rd17+12];
	ld.global.f32 	%f78, [%rd24+12];
	fma.rn.f32 	%f79, %f77, %f78, %f76;
	ld.global.f32 	%f80, [%rd17+16];
	ld.global.f32 	%f81, [%rd24+16];
	fma.rn.f32 	%f82, %f80, %f81, %f79;
	ld.global.f32 	%f83, [%rd17+20];
	ld.global.f32 	%f84, [%rd24+20];
	fma.rn.f32 	%f85, %f83, %f84, %f82;
	ld.global.f32 	%f86, [%rd17+24];
	ld.global.f32 	%f87, [%rd24+24];
	fma.rn.f32 	%f88, %f86, %f87, %f85;
	ld.global.f32 	%f89, [%rd17+28];
	ld.global.f32 	%f90, [%rd24+28];
	fma.rn.f32 	%f117, %f89, %f90, %f88;
	add.s32 	%r51, %r51, 8;
$L__BB0_9:
	setp.eq.s32 	%p9, %r5, 0;
	@%p9 bra 	$L__BB0_16;
	add.s32 	%r40, %r5, -1;
	setp.lt.u32 	%p10, %r40, 3;
	@%p10 bra 	$L__BB0_12;
	add.s32 	%r41, %r10, %r51;
	mul.wide.s32 	%rd25, %r41, 4;
	add.s64 	%rd26, %rd2, %rd25;
	ld.global.f32 	%f92, [%rd26];
	add.s32 	%r42, %r51, %r11;
	mul.wide.u32 	%rd27, %r42, 4;
	add.s64 	%rd28, %rd1, %rd27;
	ld.global.f32 	%f93, [%rd28];
	fma.rn.f32 	%f94, %f92, %f93, %f117;
	ld.global.f32 	%f95, [%rd26+4];
	cvt.u64.u32 	%rd29, %r11;
	cvt.u64.u32 	%rd30, %r51;
	add.s64 	%rd31, %rd30, %rd29;
	shl.b64 	%rd32, %rd31, 2;
	add.s64 	%rd33, %rd1, %rd32;
	ld.global.f32 	%f96, [%rd33+4];
	fma.rn.f32 	%f97, %f95, %f96, %f94;
	ld.global.f32 	%f98, [%rd26+8];
	ld.global.f32 	%f99, [%rd33+8];
	fma.rn.f32 	%f100, %f98, %f99, %f97;
	ld.global.f32 	%f101, [%rd26+12];
	ld.global.f32 	%f102, [%rd33+12];
	fma.rn.f32 	%f117, %f101, %f102, %f100;
	add.s32 	%r51, %r51, 4;
$L__BB0_12:
	setp.eq.s32 	%p11, %r7, 0;
	@%p11 bra 	$L__BB0_16;
	setp.eq.s32 	%p12, %r7, 1;
	add.s32 	%r43, %r10, %r51;
	mul.wide.s32 	%rd34, %r43, 4;
	add.s64 	%rd7, %rd2, %rd34;
	ld.global.f32 	%f103, [%rd7];
	add.s32 	%r44, %r51, %r11;
	mul.wide.u32 	%rd35, %r44, 4;
	add.s64 	%rd36, %rd1, %rd35;
	ld.global.f32 	%f104, [%rd36];
	fma.rn.f32 	%f117, %f103, %f104, %f117;
	@%p12 bra 	$L__BB0_16;
	setp.eq.s32 	%p13, %r7, 2;
	ld.global.f32 	%f105, [%rd7+4];
	cvt.u64.u32 	%rd37, %r11;
	cvt.u64.u32 	%rd38, %r51;
	add.s64 	%rd39, %rd38, %rd37;
	shl.b64 	%rd40, %rd39, 2;
	add.s64 	%rd8, %rd1, %rd40;
	ld.global.f32 	%f106, [%rd8+4];
	fma.rn.f32 	%f117, %f105, %f106, %f117;
	@%p13 bra 	$L__BB0_16;
	ld.global.f32 	%f107, [%rd7+8];
	ld.global.f32 	%f108, [%rd8+8];
	fma.rn.f32 	%f117, %f107, %f108, %f117;
$L__BB0_16:
	add.s32 	%r47, %r47, 1;
	setp.ne.s32 	%p14, %r47, %r23;
	@%p14 bra 	$L__BB0_3;
$L__BB0_17:
	mad.lo.s32 	%r45, %r31, %r3, %r31;
	add.s32 	%r46, %r45, %r1;
	cvta.to.global.u64 	%rd41, %rd9;
	mul.wide.s32 	%rd42, %r46, 4;
	add.s64 	%rd43, %rd41, %rd42;
	st.global.f32 	[%rd43], %f117;
$L__BB0_18:
	ret;

}
	// .globl	_Z13conv2d_sharedPKfS0_Pfiiiii
.visible .entry _Z13conv2d_sharedPKfS0_Pfiiiii(
	.param .u64 .ptr .align 1 _Z13conv2d_sharedPKfS0_Pfiiiii_param_0,
	.param .u64 .ptr .align 1 _Z13conv2d_sharedPKfS0_Pfiiiii_param_1,
	.param .u64 .ptr .align 1 _Z13conv2d_sharedPKfS0_Pfiiiii_param_2,
	.param .u32 _Z13conv2d_sharedPKfS0_Pfiiiii_param_3,
	.param .u32 _Z13conv2d_sharedPKfS0_Pfiiiii_param_4,
	.param .u32 _Z13conv2d_sharedPKfS0_Pfiiiii_param_5,
	.param .u32 _Z13conv2d_sharedPKfS0_Pfiiiii_param_6,
	.param .u32 _Z13conv2d_sharedPKfS0_Pfiiiii_param_7
)
{
	.reg .pred 	%p<24>;
	.reg .b32 	%r<91>;
	.reg .b32 	%f<120>;
	.reg .b64 	%rd<38>;

	ld.param.u64 	%rd6, [_Z13conv2d_sharedPKfS0_Pfiiiii_param_0];
	ld.param.u64 	%rd8, [_Z13conv2d_sharedPKfS0_Pfiiiii_param_1];
	ld.param.u64 	%rd7, [_Z13conv2d_sharedPKfS0_Pfiiiii_param_2];
	ld.param.u32 	%r36, [_Z13conv2d_sharedPKfS0_Pfiiiii_param_3];
	ld.param.u32 	%r34, [_Z13conv2d_sharedPKfS0_Pfiiiii_param_4];
	ld.param.u32 	%r35, [_Z13conv2d_sharedPKfS0_Pfiiiii_param_5];
	ld.param.u32 	%r37, [_Z13conv2d_sharedPKfS0_Pfiiiii_param_6];
	ld.param.u32 	%r38, [_Z13conv2d_sharedPKfS0_Pfiiiii_param_7];
	cvta.to.global.u64 	%rd1, %rd8;
	mov.u32 	%r1, %tid.x;
	mov.u32 	%r2, %tid.y;
	mov.u32 	%r39, %ctaid.x;
	mov.u32 	%r40, %ntid.x;
	mad.lo.s32 	%r3, %r39, %r40, %r1;
	mov.u32 	%r41, %ctaid.y;
	mov.u32 	%r42, %ntid.y;
	mad.lo.s32 	%r4, %r41, %r42, %r2;
	shl.b32 	%r43, %r37, 1;
	sub.s32 	%r44, %r36, %r35;
	add.s32 	%r45, %r44, %r43;
	div.s32 	%r5, %r45, %r38;
	sub.s32 	%r46, %r34, %r35;
	add.s32 	%r47, %r46, %r43;
	div.s32 	%r6, %r47, %r38;
	mul.lo.s32 	%r48, %r38, %r3;
	sub.s32 	%r7, %r48, %r37;
	mul.lo.s32 	%r49, %r38, %r4;
	sub.s32 	%r8, %r49, %r37;
	setp.gt.s32 	%p1, %r7, -1;
	setp.lt.s32 	%p2, %r7, %r34;
	and.pred  	%p3, %p1, %p2;
	setp.gt.s32 	%p4, %r8, -1;
	setp.lt.s32 	%p5, %r8, %r36;
	and.pred  	%p6, %p4, %p5;
	and.pred  	%p8, %p3, %p6;
	not.pred 	%p9, %p8;
	@%p9 bra 	$L__BB1_2;
	cvta.to.global.u64 	%rd9, %rd6;
	mad.lo.s32 	%r56, %r8, %r34, %r7;
	mul.wide.s32 	%rd10, %r56, 4;
	add.s64 	%rd11, %rd9, %rd10;
	ld.global.f32 	%f17, [%rd11];
	add.s32 	%r57, %r35, 15;
	mad.lo.s32 	%r58, %r57, %r2, %r1;
	shl.b32 	%r59, %r58, 2;
	mov.u32 	%r60, sh_img;
	add.s32 	%r61, %r60, %r59;
	st.shared.f32 	[%r61], %f17;
	bra.uni 	$L__BB1_3;
$L__BB1_2:
	add.s32 	%r50, %r35, 15;
	mad.lo.s32 	%r51, %r50, %r2, %r1;
	shl.b32 	%r52, %r51, 2;
	mov.u32 	%r53, sh_img;
	add.s32 	%r54, %r53, %r52;
	mov.b32 	%r55, 0;
	st.shared.u32 	[%r54], %r55;
$L__BB1_3:
	bar.sync 	0;
	setp.gt.s32 	%p10, %r3, %r6;
	setp.gt.s32 	%p11, %r4, %r5;
	or.pred  	%p12, %p10, %p11;
	@%p12 bra 	$L__BB1_21;
	setp.lt.s32 	%p13, %r35, 1;
	mov.f32 	%f118, 0f00000000;
	@%p13 bra 	$L__BB1_20;
	add.s32 	%r9, %r35, 15;
	and.b32  	%r10, %r35, 15;
	add.s32 	%r11, %r10, -1;
	and.b32  	%r12, %r35, 7;
	add.s32 	%r13, %r12, -1;
	and.b32  	%r14, %r35, 2147483632;
	and.b32  	%r15, %r35, 3;
	neg.s32 	%r16, %r14;
	shl.b32 	%r63, %r1, 2;
	mov.u32 	%r64, sh_img;
	add.s32 	%r65, %r63, %r64;
	add.s32 	%r17, %r65, 32;
	mov.f32 	%f118, 0f00000000;
	mov.b32 	%r85, 0;
$L__BB1_6:
	setp.lt.u32 	%p14, %r35, 16;
	add.s32 	%r19, %r85, %r2;
	mad.lo.s32 	%r20, %r19, %r9, %r1;
	mul.lo.s32 	%r21, %r85, %r35;
	mov.b32 	%r89, 0;
	@%p14 bra 	$L__BB1_9;
	mul.lo.s32 	%r67, %r9, %r19;
	shl.b32 	%r68, %r67, 2;
	add.s32 	%r86, %r17, %r68;
	mul.wide.u32 	%rd12, %r21, 4;
	add.s64 	%rd13, %rd1, %rd12;
	add.s64 	%rd37, %rd13, 32;
	mov.u32 	%r87, %r16;
$L__BB1_8:
	.pragma "nounroll";
	ld.shared.f32 	%f21, [%r86+-32];
	ld.global.f32 	%f22, [%rd37+-32];
	fma.rn.f32 	%f23, %f21, %f22, %f118;
	ld.shared.f32 	%f24, [%r86+-28];
	ld.global.f32 	%f25, [%rd37+-28];
	fma.rn.f32 	%f26, %f24, %f25, %f23;
	ld.shared.f32 	%f27, [%r86+-24];
	ld.global.f32 	%f28, [%rd37+-24];
	fma.rn.f32 	%f29, %f27, %f28, %f26;
	ld.shared.f32 	%f30, [%r86+-20];
	ld.global.f32 	%f31, [%rd37+-20];
	fma.rn.f32 	%f32, %f30, %f31, %f29;
	ld.shared.f32 	%f33, [%r86+-16];
	ld.global.f32 	%f34, [%rd37+-16];
	fma.rn.f32 	%f35, %f33, %f34, %f32;
	ld.shared.f32 	%f36, [%r86+-12];
	ld.global.f32 	%f37, [%rd37+-12];
	fma.rn.f32 	%f38, %f36, %f37, %f35;
	ld.shared.f32 	%f39, [%r86+-8];
	ld.global.f32 	%f40, [%rd37+-8];
	fma.rn.f32 	%f41, %f39, %f40, %f38;
	ld.shared.f32 	%f42, [%r86+-4];
	ld.global.f32 	%f43, [%rd37+-4];
	fma.rn.f32 	%f44, %f42, %f43, %f41;
	ld.shared.f32 	%f45, [%r86];
	ld.global.f32 	%f46, [%rd37];
	fma.rn.f32 	%f47, %f45, %f46, %f44;
	ld.shared.f32 	%f48, [%r86+4];
	ld.global.f32 	%f49, [%rd37+4];
	fma.rn.f32 	%f50, %f48, %f49, %f47;
	ld.shared.f32 	%f51, [%r86+8];
	ld.global.f32 	%f52, [%rd37+8];
	fma.rn.f32 	%f53, %f51, %f52, %f50;
	ld.shared.f32 	%f54, [%r86+12];
	ld.global.f32 	%f55, [%rd37+12];
	fma.rn.f32 	%f56, %f54, %f55, %f53;
	ld.shared.f32 	%f57, [%r86+16];
	ld.global.f32 	%f58, [%rd37+16];
	fma.rn.f32 	%f59, %f57, %f58, %f56;
	ld.shared.f32 	%f60, [%r86+20];
	ld.global.f32 	%f61, [%rd37+20];
	fma.rn.f32 	%f62, %f60, %f61, %f59;
	ld.shared.f32 	%f63, [%r86+24];
	ld.global.f32 	%f64, [%rd37+24];
	fma.rn.f32 	%f65, %f63, %f64, %f62;
	ld.shared.f32 	%f66, [%r86+28];
	ld.global.f32 	%f67, [%rd37+28];
	fma.rn.f32 	%f118, %f66, %f67, %f65;
	add.s32 	%r87, %r87, 16;
	add.s32 	%r86, %r86, 64;
	add.s64 	%rd37, %rd37, 64;
	setp.ne.s32 	%p15, %r87, 0;
	mov.u32 	%r89, %r14;
	@%p15 bra 	$L__BB1_8;
$L__BB1_9:
	setp.eq.s32 	%p16, %r10, 0;
	@%p16 bra 	$L__BB1_19;
	setp.lt.u32 	%p17, %r11, 7;
	@%p17 bra 	$L__BB1_12;
	add.s32 	%r69, %r20, %r89;
	shl.b32 	%r70, %r69, 2;
	mov.u32 	%r71, sh_img;
	add.s32 	%r72, %r71, %r70;
	ld.shared.f32 	%f69, [%r72];
	add.s32 	%r73, %r89, %r21;
	mul.wide.u32 	%rd14, %r73, 4;
	add.s64 	%rd15, %rd1, %rd14;
	ld.global.f32 	%f70, [%rd15];
	fma.rn.f32 	%f71, %f69, %f70, %f118;
	ld.shared.f32 	%f72, [%r72+4];
	cvt.u64.u32 	%rd16, %r21;
	cvt.u64.u32 	%rd17, %r89;
	add.s64 	%rd18, %rd17, %rd16;
	shl.b64 	%rd19, %rd18, 2;
	add.s64 	%rd20, %rd1, %rd19;
	ld.global.f32 	%f73, [%rd20+4];
	fma.rn.f32 	%f74, %f72, %f73, %f71;
	ld.shared.f32 	%f75, [%r72+8];
	ld.global.f32 	%f76, [%rd20+8];
	fma.rn.f32 	%f77, %f75, %f76, %f74;
	ld.shared.f32 	%f78, [%r72+12];
	ld.global.f32 	%f79, [%rd20+12];
	fma.rn.f32 	%f80, %f78, %f79, %f77;
	ld.shared.f32 	%f81, [%r72+16];
	ld.global.f32 	%f82, [%rd20+16];
	fma.rn.f32 	%f83, %f81, %f82, %f80;
	ld.shared.f32 	%f84, [%r72+20];
	ld.global.f32 	%f85, [%rd20+20];
	fma.rn.f32 	%f86, %f84, %f85, %f83;
	ld.shared.f32 	%f87, [%r72+24];
	ld.global.f32 	%f88, [%rd20+24];
	fma.rn.f32 	%f89, %f87, %f88, %f86;
	ld.shared.f32 	%f90, [%r72+28];
	ld.global.f32 	%f91, [%rd20+28];
	fma.rn.f32 	%f118, %f90, %f91, %f89;
	add.s32 	%r89, %r89, 8;
$L__BB1_12:
	setp.eq.s32 	%p18, %r12, 0;
	@%p18 bra 	$L__BB1_19;
	setp.lt.u32 	%p19, %r13, 3;
	@%p19 bra 	$L__BB1_15;
	add.s32 	%r74, %r20, %r89;
	shl.b32 	%r75, %r74, 2;
	mov.u32 	%r76, sh_img;
	add.s32 	%r77, %r76, %r75;
	ld.shared.f32 	%f93, [%r77];
	add.s32 	%r78, %r89, %r21;
	mul.wide.u32 	%rd21, %r78, 4;
	add.s64 	%rd22, %rd1, %rd21;
	ld.global.f32 	%f94, [%rd22];
	fma.rn.f32 	%f95, %f93, %f94, %f118;
	ld.shared.f32 	%f96, [%r77+4];
	cvt.u64.u32 	%rd23, %r21;
	cvt.u64.u32 	%rd24, %r89;
	add.s64 	%rd25, %rd24, %rd23;
	shl.b64 	%rd26, %rd25, 2;
	add.s64 	%rd27, %rd1, %rd26;
	ld.global.f32 	%f97, [%rd27+4];
	fma.rn.f32 	%f98, %f96, %f97, %f95;
	ld.shared.f32 	%f99, [%r77+8];
	ld.global.f32 	%f100, [%rd27+8];
	fma.rn.f32 	%f101, %f99, %f100, %f98;
	ld.shared.f32 	%f102, [%r77+12];
	ld.global.f32 	%f103, [%rd27+12];
	fma.rn.f32 	%f118, %f102, %f103, %f101;
	add.s32 	%r89, %r89, 4;
$L__BB1_15:
	setp.eq.s32 	%p20, %r15, 0;
	@%p20 bra 	$L__BB1_19;
	setp.eq.s32 	%p21, %r15, 1;
	add.s32 	%r79, %r20, %r89;
	shl.b32 	%r80, %r79, 2;
	mov.u32 	%r81, sh_img;
	add.s32 	%r32, %r81, %r80;
	ld.shared.f32 	%f104, [%r32];
	add.s32 	%r82, %r89, %r21;
	mul.wide.u32 	%rd28, %r82, 4;
	add.s64 	%rd29, %rd1, %rd28;
	ld.global.f32 	%f105, [%rd29];
	fma.rn.f32 	%f118, %f104, %f105, %f118;
	@%p21 bra 	$L__BB1_19;
	setp.eq.s32 	%p22, %r15, 2;
	ld.shared.f32 	%f106, [%r32+4];
	cvt.u64.u32 	%rd30, %r21;
	cvt.u64.u32 	%rd31, %r89;
	add.s64 	%rd32, %rd31, %rd30;
	shl.b64 	%rd33, %rd32, 2;
	add.s64 	%rd5, %rd1, %rd33;
	ld.global.f32 	%f107, [%rd5+4];
	fma.rn.f32 	%f118, %f106, %f107, %f118;
	@%p22 bra 	$L__BB1_19;
	ld.shared.f32 	%f108, [%r32+8];
	ld.global.f32 	%f109, [%rd5+8];
	fma.rn.f32 	%f118, %f108, %f109, %f118;
$L__BB1_19:
	add.s32 	%r85, %r85, 1;
	setp.ne.s32 	%p23, %r85, %r35;
	@%p23 bra 	$L__BB1_6;
$L__BB1_20:
	mad.lo.s32 	%r83, %r4, %r6, %r4;
	add.s32 	%r84, %r83, %r3;
	cvta.to.global.u64 	%rd34, %rd7;
	mul.wide.s32 	%rd35, %r84, 4;
	add.s64 	%rd36, %rd34, %rd35;
	st.global.f32 	[%rd36], %f118;
$L__BB1_21:
	ret;

}
	// .globl	_Z24conv2d_kernel_pad_stridePKfS0_Pfiiiii
.visible .entry _Z24conv2d_kernel_pad_stridePKfS0_Pfiiiii(
	.param .u64 .ptr .align 1 _Z24conv2d_kernel_pad_stridePKfS0_Pfiiiii_param_0,
	.param .u64 .ptr .align 1 _Z24conv2d_kernel_pad_stridePKfS0_Pfiiiii_param_1,
	.param .u64 .ptr .align 1 _Z24conv2d_kernel_pad_stridePKfS0_Pfiiiii_param_2,
	.param .u32 _Z24conv2d_kernel_pad_stridePKfS0_Pfiiiii_param_3,
	.param .u32 _Z24conv2d_kernel_pad_stridePKfS0_Pfiiiii_param_4,
	.param .u32 _Z24conv2d_kernel_pad_stridePKfS0_Pfiiiii_param_5,
	.param .u32 _Z24conv2d_kernel_pad_stridePKfS0_Pfiiiii_param_6,
	.param .u32 _Z24conv2d_kernel_pad_stridePKfS0_Pfiiiii_param_7
)
{
	.reg .pred 	%p<134>;
	.reg .b32 	%r<101>;
	.reg .b32 	%f<99>;
	.reg .b64 	%rd<62>;

	ld.param.u64 	%rd6, [_Z24conv2d_kernel_pad_stridePKfS0_Pfiiiii_param_0];
	ld.param.u64 	%rd7, [_Z24conv2d_kernel_pad_stridePKfS0_Pfiiiii_param_1];
	ld.param.u64 	%rd5, [_Z24conv2d_kernel_pad_stridePKfS0_Pfiiiii_param_2];
	ld.param.u32 	%r50, [_Z24conv2d_kernel_pad_stridePKfS0_Pfiiiii_param_3];
	ld.param.u32 	%r51, [_Z24conv2d_kernel_pad_stridePKfS0_Pfiiiii_param_4];
	ld.param.u32 	%r52, [_Z24conv2d_kernel_pad_stridePKfS0_Pfiiiii_param_5];
	ld.param.u32 	%r53, [_Z24conv2d_kernel_pad_stridePKfS0_Pfiiiii_param_6];
	ld.param.u32 	%r54, [_Z24conv2d_kernel_pad_stridePKfS0_Pfiiiii_param_7];
	cvta.to.global.u64 	%rd1, %rd7;
	cvta.to.global.u64 	%rd2, %rd6;
	mov.u32 	%r55, %ctaid.x;
	mov.u32 	%r56, %ntid.x;
	mov.u32 	%r57, %tid.x;
	mad.lo.s32 	%r1, %r55, %r56, %r57;
	mov.u32 	%r58, %ctaid.y;
	mov.u32 	%r59, %ntid.y;
	mov.u32 	%r60, %tid.y;
	mad.lo.s32 	%r61, %r58, %r59, %r60;
	shl.b32 	%r62, %r53, 1;
	sub.s32 	%r63, %r50, %r52;
	add.s32 	%r64, %r63, %r62;
	div.s32 	%r65, %r64, %r54;
	sub.s32 	%r67, %r51, %r52;
	add.s32 	%r68, %r67, %r62;
	div.s32 	%r3, %r68, %r54;
	setp.gt.s32 	%p1, %r1, %r3;
	setp.gt.s32 	%p2, %r61, %r65;
	or.pred  	%p3, %p1, %p2;
	@%p3 bra 	$L__BB2_45;
	setp.lt.s32 	%p4, %r52, 1;
	mov.f32 	%f77, 0f00000000;
	@%p4 bra 	$L__BB2_44;
	mul.lo.s32 	%r70, %r54, %r1;
	sub.s32 	%r4, %r70, %r53;
	mul.lo.s32 	%r71, %r54, %r61;
	sub.s32 	%r5, %r71, %r53;
	and.b32  	%r6, %r52, 7;
	and.b32  	%r7, %r52, 3;
	and.b32  	%r8, %r52, 2147483640;
	and.b32  	%r9, %r52, 1;
	mov.f32 	%f77, 0f00000000;
	mov.b32 	%r96, 0;
$L__BB2_3:
	setp.lt.u32 	%p5, %r52, 8;
	mul.lo.s32 	%r11, %r96, %r52;
	mov.b32 	%r99, 0;
	@%p5 bra 	$L__BB2_22;
	mov.b32 	%r97, 0;
	cvt.u64.u32 	%rd12, %r11;
$L__BB2_5:
	.pragma "nounroll";
	add.s32 	%r13, %r4, %r97;
	add.s32 	%r14, %r5, %r97;
	setp.gt.s32 	%p6, %r13, -1;
	setp.lt.s32 	%p7, %r13, %r51;
	and.pred  	%p8, %p6, %p7;
	setp.gt.s32 	%p9, %r14, -1;
	setp.lt.s32 	%p10, %r14, %r50;
	and.pred  	%p11, %p9, %p10;
	and.pred  	%p12, %p8, %p11;
	not.pred 	%p13, %p12;
	@%p13 bra 	$L__BB2_7;
	mad.lo.s32 	%r74, %r14, %r51, %r13;
	mul.wide.s32 	%rd8, %r74, 4;
	add.s64 	%rd9, %rd2, %rd8;
	ld.global.f32 	%f43, [%rd9];
	add.s32 	%r75, %r97, %r11;
	mul.wide.u32 	%rd10, %r75, 4;
	add.s64 	%rd11, %rd1, %rd10;
	ld.global.f32 	%f44, [%rd11];
	fma.rn.f32 	%f77, %f43, %f44, %f77;
$L__BB2_7:
	add.s32 	%r15, %r13, 1;
	add.s32 	%r16, %r14, 1;
	setp.gt.s32 	%p14, %r15, -1;
	setp.lt.s32 	%p15, %r15, %r51;
	and.pred  	%p16, %p14, %p15;
	setp.gt.s32 	%p17, %r16, -1;
	setp.lt.s32 	%p18, %r16, %r50;
	and.pred  	%p19, %p17, %p18;
	and.pred  	%p20, %p16, %p19;
	cvt.u64.u32 	%rd13, %r97;
	add.s64 	%rd14, %rd13, %rd12;
	shl.b64 	%rd15, %rd14, 2;
	add.s64 	%rd3, %rd1, %rd15;
	not.pred 	%p21, %p20;
	@%p21 bra 	$L__BB2_9;
	mad.lo.s32 	%r76, %r16, %r51, %r15;
	mul.wide.s32 	%rd16, %r76, 4;
	add.s64 	%rd17, %rd2, %rd16;
	ld.global.f32 	%f45, [%rd17];
	ld.global.f32 	%f46, [%rd3+4];
	fma.rn.f32 	%f77, %f45, %f46, %f77;
$L__BB2_9:
	add.s32 	%r17, %r13, 2;
	add.s32 	%r18, %r14, 2;
	setp.gt.s32 	%p22, %r17, -1;
	setp.lt.s32 	%p23, %r17, %r51;
	and.pred  	%p24, %p22, %p23;
	setp.gt.s32 	%p25, %r18, -1;
	setp.lt.s32 	%p26, %r18, %r50;
	and.pred  	%p27, %p25, %p26;
	and.pred  	%p28, %p24, %p27;
	not.pred 	%p29, %p28;
	@%p29 bra 	$L__BB2_11;
	mad.lo.s32 	%r77, %r18, %r51, %r17;
	mul.wide.s32 	%rd18, %r77, 4;
	add.s64 	%rd19, %rd2, %rd18;
	ld.global.f32 	%f47, [%rd19];
	ld.global.f32 	%f48, [%rd3+8];
	fma.rn.f32 	%f77, %f47, %f48, %f77;
$L__BB2_11:
	add.s32 	%r19, %r13, 3;
	add.s32 	%r20, %r14, 3;
	setp.gt.s32 	%p30, %r19, -1;
	setp.lt.s32 	%p31, %r19, %r51;
	and.pred  	%p32, %p30, %p31;
	setp.gt.s32 	%p33, %r20, -1;
	setp.lt.s32 	%p34, %r20, %r50;
	and.pred  	%p35, %p33, %p34;
	and.pred  	%p36, %p32, %p35;
	not.pred 	%p37, %p36;
	@%p37 bra 	$L__BB2_13;
	mad.lo.s32 	%r78, %r20, %r51, %r19;
	mul.wide.s32 	%rd20, %r78, 4;
	add.s64 	%rd21, %rd2, %rd20;
	ld.global.f32 	%f49, [%rd21];
	ld.global.f32 	%f50, [%rd3+12];
	fma.rn.f32 	%f77, %f49, %f50, %f77;
$L__BB2_13:
	add.s32 	%r21, %r13, 4;
	add.s32 	%r22, %r14, 4;
	setp.gt.s32 	%p38, %r21, -1;
	setp.lt.s32 	%p39, %r21, %r51;
	and.pred  	%p40, %p38, %p39;
	setp.gt.s32 	%p41, %r22, -1;
	setp.lt.s32 	%p42, %r22, %r50;
	and.pred  	%p43, %p41, %p42;
	and.pred  	%p44, %p40, %p43;
	not.pred 	%p45, %p44;
	@%p45 bra 	$L__BB2_15;
	mad.lo.s32 	%r79, %r22, %r51, %r21;
	mul.wide.s32 	%rd22, %r79, 4;
	add.s64 	%rd23, %rd2, %rd22;
	ld.global.f32 	%f51, [%rd23];
	ld.global.f32 	%f52, [%rd3+16];
	fma.rn.f32 	%f77, %f51, %f52, %f77;
$L__BB2_15:
	add.s32 	%r23, %r13, 5;
	add.s32 	%r24, %r14, 5;
	setp.gt.s32 	%p46, %r23, -1;
	setp.lt.s32 	%p47, %r23, %r51;
	and.pred  	%p48, %p46, %p47;
	setp.gt.s32 	%p49, %r24, -1;
	setp.lt.s32 	%p50, %r24, %r50;
	and.pred  	%p51, %p49, %p50;
	and.pred  	%p52, %p48, %p51;
	not.pred 	%p53, %p52;
	@%p53 bra 	$L__BB2_17;
	mad.lo.s32 	%r80, %r24, %r51, %r23;
	mul.wide.s32 	%rd24, %r80, 4;
	add.s64 	%rd25, %rd2, %rd24;
	ld.global.f32 	%f53, [%rd25];
	ld.global.f32 	%f54, [%rd3+20];
	fma.rn.f32 	%f77, %f53, %f54, %f77;
$L__BB2_17:
	add.s32 	%r25, %r13, 6;
	add.s32 	%r26, %r14, 6;
	setp.gt.s32 	%p54, %r25, -1;
	setp.lt.s32 	%p55, %r25, %r51;
	and.pred  	%p56, %p54, %p55;
	setp.gt.s32 	%p57, %r26, -1;
	setp.lt.s32 	%p58, %r26, %r50;
	and.pred  	%p59, %p57, %p58;
	and.pred  	%p60, %p56, %p59;
	not.pred 	%p61, %p60;
	@%p61 bra 	$L__BB2_19;
	mad.lo.s32 	%r81, %r26, %r51, %r25;
	mul.wide.s32 	%rd26, %r81, 4;
	add.s64 	%rd27, %rd2, %rd26;
	ld.global.f32 	%f55, [%rd27];
	ld.global.f32 	%f56, [%rd3+24];
	fma.rn.f32 	%f77, %f55, %f56, %f77;
$L__BB2_19:
	add.s32 	%r27, %r13, 7;
	add.s32 	%r28, %r14, 7;
	setp.gt.s32 	%p62, %r27, -1;
	setp.lt.s32 	%p63, %r27, %r51;
	and.pred  	%p64, %p62, %p63;
	setp.gt.s32 	%p65, %r28, -1;
	setp.lt.s32 	%p66, %r28, %r50;
	and.pred  	%p67, %p65, %p66;
	and.pred  	%p68, %p64, %p67;
	not.pred 	%p69, %p68;
	@%p69 bra 	$L__BB2_21;
	mad.lo.s32 	%r82, %r28, %r51, %r27;
	mul.wide.s32 	%rd28, %r82, 4;
	add.s64 	%rd29, %rd2, %rd28;
	ld.global.f32 	%f57, [%rd29];
	ld.global.f32 	%f58, [%rd3+28];
	fma.rn.f32 	%f77, %f57, %f58, %f77;
$L__BB2_21:
	add.s32 	%r97, %r97, 8;
	setp.ne.s32 	%p70, %r97, %r8;
	mov.u32 	%r99, %r8;
	@%p70 bra 	$L__BB2_5;
$L__BB2_22:
	setp.eq.s32 	%p71, %r6, 0;
	@%p71 bra 	$L__BB2_43;
	add.s32 	%r83, %r6, -1;
	setp.lt.u32 	%p72, %r83, 3;
	@%p72 bra 	$L__BB2_33;
	add.s32 	%r31, %r4, %r99;
	add.s32 	%r32, %r5, %r99;
	setp.gt.s32 	%p73, %r31, -1;
	setp.lt.s32 	%p74, %r31, %r51;
	and.pred  	%p75, %p73, %p74;
	setp.gt.s32 	%p76, %r32, -1;
	setp.lt.s32 	%p77, %r32, %r50;
	and.pred  	%p78, %p76, %p77;
	and.pred  	%p80, %p75, %p78;
	not.pred 	%p81, %p80;
	@%p81 bra 	$L__BB2_26;
	mad.lo.s32 	%r84, %r32, %r51, %r31;
	mul.wide.s32 	%rd30, %r84, 4;
	add.s64 	%rd31, %rd2, %rd30;
	ld.global.f32 	%f60, [%rd31];
	add.s32 	%r85, %r99, %r11;
	mul.wide.u32 	%rd32, %r85, 4;
	add.s64 	%rd33, %rd1, %rd32;
	ld.global.f32 	%f61, [%rd33];
	fma.rn.f32 	%f77, %f60, %f61, %f77;
$L__BB2_26:
	add.s32 	%r33, %r31, 1;
	add.s32 	%r34, %r32, 1;
	setp.gt.s32 	%p82, %r33, -1;
	setp.lt.s32 	%p83, %r33, %r51;
	and.pred  	%p84, %p82, %p83;
	setp.gt.s32 	%p85, %r34, -1;
	setp.lt.s32 	%p86, %r34, %r50;
	and.pred  	%p87, %p85, %p86;
	and.pred  	%p88, %p84, %p87;
	cvt.u64.u32 	%rd34, %r11;
	cvt.u64.u32 	%rd35, %r99;
	add.s64 	%rd36, %rd35, %rd34;
	shl.b64 	%rd37, %rd36, 2;
	add.s64 	%rd4, %rd1, %rd37;
	not.pred 	%p89, %p88;
	@%p89 bra 	$L__BB2_28;
	mad.lo.s32 	%r86, %r34, %r51, %r33;
	mul.wide.s32 	%rd38, %r86, 4;
	add.s64 	%rd39, %rd2, %rd38;
	ld.global.f32 	%f62, [%rd39];
	ld.global.f32 	%f63, [%rd4+4];
	fma.rn.f32 	%f77, %f62, %f63, %f77;
$L__BB2_28:
	add.s32 	%r35, %r31, 2;
	add.s32 	%r36, %r32, 2;
	setp.gt.s32 	%p90, %r35, -1;
	setp.lt.s32 	%p91, %r35, %r51;
	and.pred  	%p92, %p90, %p91;
	setp.gt.s32 	%p93, %r36, -1;
	setp.lt.s32 	%p94, %r36, %r50;
	and.pred  	%p95, %p93, %p94;
	and.pred  	%p96, %p92, %p95;
	not.pred 	%p97, %p96;
	@%p97 bra 	$L__BB2_30;
	mad.lo.s32 	%r87, %r36, %r51, %r35;
	mul.wide.s32 	%rd40, %r87, 4;
	add.s64 	%rd41, %rd2, %rd40;
	ld.global.f32 	%f64, [%rd41];
	ld.global.f32 	%f65, [%rd4+8];
	fma.rn.f32 	%f77, %f64, %f65, %f77;
$L__BB2_30:
	add.s32 	%r37, %r31, 3;
	add.s32 	%r38, %r32, 3;
	setp.gt.s32 	%p98, %r37, -1;
	setp.lt.s32 	%p99, %r37, %r51;
	and.pred  	%p100, %p98, %p99;
	setp.gt.s32 	%p101, %r38, -1;
	setp.lt.s32 	%p102, %r38, %r50;
	and.pred  	%p103, %p101, %p102;
	and.pred  	%p104, %p100, %p103;
	not.pred 	%p105, %p104;
	@%p105 bra 	$L__BB2_32;
	mad.lo.s32 	%r88, %r38, %r51, %r37;
	mul.wide.s32 	%rd42, %r88, 4;
	add.s64 	%rd43, %rd2, %rd42;
	ld.global.f32 	%f66, [%rd43];
	ld.global.f32 	%f67, [%rd4+12];
	fma.rn.f32 	%f77, %f66, %f67, %f77;
$L__BB2_32:
	add.s32 	%r99, %r99, 4;
$L__BB2_33:
	setp.eq.s32 	%p106, %r7, 0;
	@%p106 bra 	$L__BB2_43;
	setp.eq.s32 	%p107, %r7, 1;
	@%p107 bra 	$L__BB2_40;
	add.s32 	%r41, %r4, %r99;
	add.s32 	%r42, %r5, %r99;
	setp.gt.s32 	%p108, %r41, -1;
	setp.lt.s32 	%p109, %r41, %r51;
	and.pred  	%p110, %p108, %p109;
	setp.gt.s32 	%p111, %r42, -1;
	setp.lt.s32 	%p112, %r42, %r50;
	and.pred  	%p113, %p111, %p112;
	and.pred  	%p114, %p110, %p113;
	not.pred 	%p115, %p114;
	@%p115 bra 	$L__BB2_37;
	mad.lo.s32 	%r89, %r42, %r51, %r41;
	mul.wide.s32 	%rd44, %r89, 4;
	add.s64 	%rd45, %rd2, %rd44;
	ld.global.f32 	%f69, [%rd45];
	add.s32 	%r90, %r99, %r11;
	mul.wide.u32 	%rd46, %r90, 4;
	add.s64 	%rd47, %rd1, %rd46;
	ld.global.f32 	%f70, [%rd47];
	fma.rn.f32 	%f77, %f69, %f70, %f77;
$L__BB2_37:
	add.s32 	%r43, %r41, 1;
	add.s32 	%r44, %r42, 1;
	setp.gt.s32 	%p116, %r43, -1;
	setp.lt.s32 	%p117, %r43, %r51;
	and.pred  	%p118, %p116, %p117;
	setp.gt.s32 	%p119, %r44, -1;
	setp.lt.s32 	%p120, %r44, %r50;
	and.pred  	%p121, %p119, %p120;
	and.pred  	%p122, %p118, %p121;
	not.pred 	%p123, %p122;
	@%p123 bra 	$L__BB2_39;
	mad.lo.s32 	%r91, %r44, %r51, %r43;
	mul.wide.s32 	%rd48, %r91, 4;
	add.s64 	%rd49, %rd2, %rd48;
	ld.global.f32 	%f71, [%rd49];
	cvt.u64.u32 	%rd50, %r11;
	cvt.u64.u32 	%rd51, %r99;
	add.s64 	%rd52, %rd51, %rd50;
	shl.b64 	%rd53, %rd52, 2;
	add.s64 	%rd54, %rd1, %rd53;
	ld.global.f32 	%f72, [%rd54+4];
	fma.rn.f32 	%f77, %f71, %f72, %f77;
$L__BB2_39:
	add.s32 	%r99, %r99, 2;
$L__BB2_40:
	setp.eq.s32 	%p124, %r9, 0;
	@%p124 bra 	$L__BB2_43;
	add.s32 	%r47, %r4, %r99;
	add.s32 	%r48, %r5, %r99;
	setp.gt.s32 	%p125, %r47, -1;
	setp.lt.s32 	%p126, %r47, %r51;
	and.pred  	%p127, %p125, %p126;
	setp.gt.s32 	%p128, %r48, -1;
	setp.lt.s32 	%p129, %r48, %r50;
	and.pred  	%p130, %p128, %p129;
	and.pred  	%p131, %p127, %p130;
	not.pred 	%p132, %p131;
	@%p132 bra 	$L__BB2_43;
	mad.lo.s32 	%r92, %r48, %r51, %r47;
	mul.wide.s32 	%rd55, %r92, 4;
	add.s64 	%rd56, %rd2, %rd55;
	ld.global.f32 	%f73, [%rd56];
	add.s32 	%r93, %r99, %r11;
	mul.wide.u32 	%rd57, %r93, 4;
	add.s64 	%rd58, %rd1, %rd57;
	ld.global.f32 	%f74, [%rd58];
	fma.rn.f32 	%f77, %f73, %f74, %f77;
$L__BB2_43:
	add.s32 	%r96, %r96, 1;
	setp.ne.s32 	%p133, %r96, %r52;
	@%p133 bra 	$L__BB2_3;
$L__BB2_44:
	mad.lo.s32 	%r94, %r61, %r3, %r61;
	add.s32 	%r95, %r94, %r1;
	cvta.to.global.u64 	%rd59, %rd5;
	mul.wide.s32 	%rd60, %r95, 4;
	add.s64 	%rd61, %rd59, %rd60;
	st.global.f32 	[%rd61], %f77;
$L__BB2_45:
	ret;

}


// ===== COMPILED SASS (sm_100) =====

	.target	sm_100

	.elftype	@"ET_EXEC"


//--------------------- .note.nv.tkinfo           --------------------------
	.section	.note.nv.tkinfo,"",@"SHT_NOTE"
	.sectionflags	@"SHF_NOTE_NV_TKINFO"
	.tkinfo
        /*0018*/ 	.word	0x00000002
        /*0030*/ 	.string	""
        /*0030*/ 	.string	"ptxas"
        /*0030*/ 	.string	"Cuda compilation tools, release 13.0, V13.0.88"
        /*0030*/ 	.string	"Build cuda_13.0.r13.0/compiler.36424714_0"
        /*0030*/ 	.string	"-arch sm_100 -m 64 "



//--------------------- .note.nv.cuinfo           --------------------------
	.section	.note.nv.cuinfo,"",@"SHT_NOTE"
	.sectionflags	@"SHF_NOTE_NV_CUINFO"
        /*0018*/ 	.short	0x0002
        /*001a*/ 	.short	0x0064
        /*001c*/ 	.short	0x0082
	.zero		2


//--------------------- .nv.info                  --------------------------
	.section	.nv.info,"",@"SHT_CUDA_INFO"
	.align	4


	//----- nvinfo : EIATTR_REGCOUNT
	.align		4
        /*0000*/ 	.byte	0x04, 0x2f
        /*0002*/ 	.short	(.L_1 - .L_0)
	.align		4
.L_0:
        /*0004*/ 	.word	index@(_Z13conv2d_kernelPKfS0_Pfiii)
        /*0008*/ 	.word	0x00000020


	//----- nvinfo : EIATTR_FRAME_SIZE
	.align		4
.L_1:
        /*000c*/ 	.byte	0x04, 0x11
        /*000e*/ 	.short	(.L_3 - .L_2)
	.align		4
.L_2:
        /*0010*/ 	.word	index@(_Z13conv2d_kernelPKfS0_Pfiii)
        /*0014*/ 	.word	0x00000000


	//----- nvinfo : EIATTR_REGCOUNT
	.align		4
.L_3:
        /*0018*/ 	.byte	0x04, 0x2f
        /*001a*/ 	.short	(.L_5 - .L_4)
	.align		4
.L_4:
        /*001c*/ 	.word	index@(_Z13conv2d_sharedPKfS0_Pfiiiii)
        /*0020*/ 	.word	0x0000001f


	//----- nvinfo : EIATTR_FRAME_SIZE
	.align		4
.L_5:
        /*0024*/ 	.byte	0x04, 0x11
        /*0026*/ 	.short	(.L_7 - .L_6)
	.align		4
.L_6:
        /*0028*/ 	.word	index@(_Z13conv2d_sharedPKfS0_Pfiiiii)
        /*002c*/ 	.word	0x00000000


	//----- nvinfo : EIATTR_REGCOUNT
	.align		4
.L_7:
        /*0030*/ 	.byte	0x04, 0x2f
        /*0032*/ 	.short	(.L_9 - .L_8)
	.align		4
.L_8:
        /*0034*/ 	.word	index@(_Z24conv2d_kernel_pad_stridePKfS0_Pfiiiii)
        /*0038*/ 	.word	0x00000020


	//----- nvinfo : EIATTR_FRAME_SIZE
	.align		4
.L_9:
        /*003c*/ 	.byte	0x04, 0x11
        /*003e*/ 	.short	(.L_11 - .L_10)
	.align		4
.L_10:
        /*0040*/ 	.word	index@(_Z24conv2d_kernel_pad_stridePKfS0_Pfiiiii)
        /*0044*/ 	.word	0x00000000


	//----- nvinfo : EIATTR_MIN_STACK_SIZE
	.align		4
.L_11:
        /*0048*/ 	.byte	0x04, 0x12
        /*004a*/ 	.short	(.L_13 - .L_12)
	.align		4
.L_12:
        /*004c*/ 	.word	index@(_Z24conv2d_kernel_pad_stridePKfS0_Pfiiiii)
        /*0050*/ 	.word	0x00000000


	//----- nvinfo : EIATTR_MIN_STACK_SIZE
	.align		4
.L_13:
        /*0054*/ 	.byte	0x04, 0x12
        /*0056*/ 	.short	(.L_15 - .L_14)
	.align		4
.L_14:
        /*0058*/ 	.word	index@(_Z13conv2d_sharedPKfS0_Pfiiiii)
        /*005c*/ 	.word	0x00000000


	//----- nvinfo : EIATTR_MIN_STACK_SIZE
	.align		4
.L_15:
        /*0060*/ 	.byte	0x04, 0x12
        /*0062*/ 	.short	(.L_17 - .L_16)
	.align		4
.L_16:
        /*0064*/ 	.word	index@(_Z13conv2d_kernelPKfS0_Pfiii)
        /*0068*/ 	.word	0x00000000
.L_17:


//--------------------- .nv.compat                --------------------------
	.section	.nv.compat,"",@"SHT_CUDA_COMPAT_INFO"
	.align	4
        /*0000*/ 	.byte	0x02, 0x09, 0x00, 0x00, 0x02, 0x02, 0x01, 0x00, 0x02, 0x05, 0x05, 0x00, 0x03, 0x07, 0x01, 0x01
        /*0010*/ 	.byte	0x02, 0x03, 0x00, 0x00, 0x02, 0x06, 0x01, 0x00, 0x04, 0x0b, 0x08, 0x00, 0x09, 0x00, 0x00, 0x00
        /*0020*/ 	.byte	0x00, 0x00, 0x00, 0x00


//--------------------- .nv.info._Z24conv2d_kernel_pad_stridePKfS0_Pfiiiii --------------------------
	.section	.nv.info._Z24conv2d_kernel_pad_stridePKfS0_Pfiiiii,"",@"SHT_CUDA_INFO"
	.sectionflags	@""
	.align	4


	//----- nvinfo : EIATTR_CUDA_API_VERSION
	.align		4
        /*0000*/ 	.byte	0x04, 0x37
        /*0002*/ 	.short	(.L_19 - .L_18)
.L_18:
        /*0004*/ 	.word	0x00000082


	//----- nvinfo : EIATTR_KPARAM_INFO
	.align		4
.L_19:
        /*0008*/ 	.byte	0x04, 0x17
        /*000a*/ 	.short	(.L_21 - .L_20)
.L_20:
        /*000c*/ 	.word	0x00000000
        /*0010*/ 	.short	0x0007
        /*0012*/ 	.short	0x0028
        /*0014*/ 	.byte	0x00, 0xf0, 0x11, 0x00


	//----- nvinfo : EIATTR_KPARAM_INFO
	.align		4
.L_21:
        /*0018*/ 	.byte	0x04, 0x17
        /*001a*/ 	.short	(.L_23 - .L_22)
.L_22:
        /*001c*/ 	.word	0x00000000
        /*0020*/ 	.short	0x0006
        /*0022*/ 	.short	0x0024
        /*0024*/ 	.byte	0x00, 0xf0, 0x11, 0x00


	//----- nvinfo : EIATTR_KPARAM_INFO
	.align		4
.L_23:
        /*0028*/ 	.byte	0x04, 0x17
        /*002a*/ 	.short	(.L_25 - .L_24)
.L_24:
        /*002c*/ 	.word	0x00000000
        /*0030*/ 	.short	0x0005
        /*0032*/ 	.short	0x0020
        /*0034*/ 	.byte	0x00, 0xf0, 0x11, 0x00


	//----- nvinfo : EIATTR_KPARAM_INFO
	.align		4
.L_25:
        /*0038*/ 	.byte	0x04, 0x17
        /*003a*/ 	.short	(.L_27 - .L_26)
.L_26:
        /*003c*/ 	.word	0x00000000
        /*0040*/ 	.short	0x0004
        /*0042*/ 	.short	0x001c
        /*0044*/ 	.byte	0x00, 0xf0, 0x11, 0x00


	//----- nvinfo : EIATTR_KPARAM_INFO
	.align		4
.L_27:
        /*0048*/ 	.byte	0x04, 0x17
        /*004a*/ 	.short	(.L_29 - .L_28)
.L_28:
        /*004c*/ 	.word	0x00000000
        /*0050*/ 	.short	0x0003
        /*0052*/ 	.short	0x0018
        /*0054*/ 	.byte	0x00, 0xf0, 0x11, 0x00


	//----- nvinfo : EIATTR_KPARAM_INFO
	.align		4
.L_29:
        /*0058*/ 	.byte	0x04, 0x17
        /*005a*/ 	.short	(.L_31 - .L_30)
.L_30:
        /*005c*/ 	.word	0x00000000
        /*0060*/ 	.short	0x0002
        /*0062*/ 	.short	0x0010
        /*0064*/ 	.byte	0x00, 0xf5, 0x21, 0x00


	//----- nvinfo : EIATTR_KPARAM_INFO
	.align		4
.L_31:
        /*0068*/ 	.byte	0x04, 0x17
        /*006a*/ 	.short	(.L_33 - .L_32)
.L_32:
        /*006c*/ 	.word	0x00000000
        /*0070*/ 	.short	0x0001
        /*0072*/ 	.short	0x0008
        /*0074*/ 	.byte	0x00, 0xf5, 0x21, 0x00


	//----- nvinfo : EIATTR_KPARAM_INFO
	.align		4
.L_33:
        /*0078*/ 	.byte	0x04, 0x17
        /*007a*/ 	.short	(.L_35 - .L_34)
.L_34:
        /*007c*/ 	.word	0x00000000
        /*0080*/ 	.short	0x0000
        /*0082*/ 	.short	0x0000
        /*0084*/ 	.byte	0x00, 0xf5, 0x21, 0x00


	//----- nvinfo : EIATTR_SPARSE_MMA_MASK
	.align		4
.L_35:
        /*0088*/ 	.byte	0x03, 0x50
        /*008a*/ 	.short	0x0000


	//----- nvinfo : EIATTR_MAXREG_COUNT
	.align		4
        /*008c*/ 	.byte	0x03, 0x1b
        /*008e*/ 	.short	0x00ff


	//----- nvinfo : EIATTR_MERCURY_ISA_VERSION
	.align		4
        /*0090*/ 	.byte	0x03, 0x5f
        /*0092*/ 	.short	0x0101


	//----- nvinfo : EIATTR_VRC_CTA_INIT_COUNT
	.align		4
        /*0094*/ 	.byte	0x02, 0x4a
	.zero		1
	.zero		1


	//----- nvinfo : EIATTR_EXIT_INSTR_OFFSETS
	.align		4
        /*0098*/ 	.byte	0x04, 0x1c
        /*009a*/ 	.short	(.L_37 - .L_36)


	//   ....[0]....
.L_36:
        /*009c*/ 	.word	0x000003a0


	//   ....[1]....
        /*00a0*/ 	.word	0x000014b0


	//----- nvinfo : EIATTR_CRS_STACK_SIZE
	.align		4
.L_37:
        /*00a4*/ 	.byte	0x04, 0x1e
        /*00a6*/ 	.short	(.L_39 - .L_38)
.L_38:
        /*00a8*/ 	.word	0x00000000


	//----- nvinfo : EIATTR_CBANK_PARAM_SIZE
	.align		4
.L_39:
        /*00ac*/ 	.byte	0x03, 0x19
        /*00ae*/ 	.short	0x002c


	//----- nvinfo : EIATTR_PARAM_CBANK
	.align		4
        /*00b0*/ 	.byte	0x04, 0x0a
        /*00b2*/ 	.short	(.L_41 - .L_40)
	.align		4
.L_40:
        /*00b4*/ 	.word	index@(.nv.constant0._Z24conv2d_kernel_pad_stridePKfS0_Pfiiiii)
        /*00b8*/ 	.short	0x0380
        /*00ba*/ 	.short	0x002c


	//----- nvinfo : EIATTR_SW_WAR
	.align		4
.L_41:
        /*00bc*/ 	.byte	0x04, 0x36
        /*00be*/ 	.short	(.L_43 - .L_42)
.L_42:
        /*00c0*/ 	.word	0x00000008
.L_43:


//--------------------- .nv.info._Z13conv2d_sharedPKfS0_Pfiiiii --------------------------
	.section	.nv.info._Z13conv2d_sharedPKfS0_Pfiiiii,"",@"SHT_CUDA_INFO"
	.sectionflags	@""
	.align	4


	//----- nvinfo : EIATTR_CUDA_API_VERSION
	.align		4
        /*0000*/ 	.byte	0x04, 0x37
        /*0002*/ 	.short	(.L_45 - .L_44)
.L_44:
        /*0004*/ 	.word	0x00000082


	//----- nvinfo : EIATTR_KPARAM_INFO
	.align		4
.L_45:
        /*0008*/ 	.byte	0x04, 0x17
        /*000a*/ 	.short	(.L_47 - .L_46)
.L_46:
        /*000c*/ 	.word	0x00000000
        /*0010*/ 	.short	0x0007
        /*0012*/ 	.short	0x0028
        /*0014*/ 	.byte	0x00, 0xf0, 0x11, 0x00


	//----- nvinfo : EIATTR_KPARAM_INFO
	.align		4
.L_47:
        /*0018*/ 	.byte	0x04, 0x17
        /*001a*/ 	.short	(.L_49 - .L_48)
.L_48:
        /*001c*/ 	.word	0x00000000
        /*0020*/ 	.short	0x0006
        /*0022*/ 	.short	0x0024
        /*0024*/ 	.byte	0x00, 0xf0, 0x11, 0x00


	//----- nvinfo : EIATTR_KPARAM_INFO
	.align		4
.L_49:
        /*0028*/ 	.byte	0x04, 0x17
        /*002a*/ 	.short	(.L_51 - .L_50)
.L_50:
        /*002c*/ 	.word	0x00000000
        /*0030*/ 	.short	0x0005
        /*0032*/ 	.short	0x0020
        /*0034*/ 	.byte	0x00, 0xf0, 0x11, 0x00


	//----- nvinfo : EIATTR_KPARAM_INFO
	.align		4
.L_51:
        /*0038*/ 	.byte	0x04, 0x17
        /*003a*/ 	.short	(.L_53 - .L_52)
.L_52:
        /*003c*/ 	.word	0x00000000
        /*0040*/ 	.short	0x0004
        /*0042*/ 	.short	0x001c
        /*0044*/ 	.byte	0x00, 0xf0, 0x11, 0x00


	//----- nvinfo : EIATTR_KPARAM_INFO
	.align		4
.L_53:
        /*0048*/ 	.byte	0x04, 0x17
        /*004a*/ 	.short	(.L_55 - .L_54)
.L_54:
        /*004c*/ 	.word	0x00000000
        /*0050*/ 	.short	0x0003
        /*0052*/ 	.short	0x0018
        /*0054*/ 	.byte	0x00, 0xf0, 0x11, 0x00


	//----- nvinfo : EIATTR_KPARAM_INFO
	.align		4
.L_55:
        /*0058*/ 	.byte	0x04, 0x17
        /*005a*/ 	.short	(.L_57 - .L_56)
.L_56:
        /*005c*/ 	.word	0x00000000
        /*0060*/ 	.short	0x0002
        /*0062*/ 	.short	0x0010
        /*0064*/ 	.byte	0x00, 0xf5, 0x21, 0x00


	//----- nvinfo : EIATTR_KPARAM_INFO
	.align		4
.L_57:
        /*0068*/ 	.byte	0x04, 0x17
        /*006a*/ 	.short	(.L_59 - .L_58)
.L_58:
        /*006c*/ 	.word	0x00000000
        /*0070*/ 	.short	0x0001
        /*0072*/ 	.short	0x0008
        /*0074*/ 	.byte	0x00, 0xf5, 0x21, 0x00


	//----- nvinfo : EIATTR_KPARAM_INFO
	.align		4
.L_59:
        /*0078*/ 	.byte	0x04, 0x17
        /*007a*/ 	.short	(.L_61 - .L_60)
.L_60:
        /*007c*/ 	.word	0x00000000
        /*0080*/ 	.short	0x0000
        /*0082*/ 	.short	0x0000
        /*0084*/ 	.byte	0x00, 0xf5, 0x21, 0x00


	//----- nvinfo : EIATTR_SPARSE_MMA_MASK
	.align		4
.L_61:
        /*0088*/ 	.byte	0x03, 0x50
        /*008a*/ 	.short	0x0000


	//----- nvinfo : EIATTR_MAXREG_COUNT
	.align		4
        /*008c*/ 	.byte	0x03, 0x1b
        /*008e*/ 	.short	0x00ff


	//----- nvinfo : EIATTR_NUM_BARRIERS
	.align		4
        /*0090*/ 	.byte	0x02, 0x4c
        /*0092*/ 	.byte	0x01
	.zero		1


	//----- nvinfo : EIATTR_MERCURY_ISA_VERSION
	.align		4
        /*0094*/ 	.byte	0x03, 0x5f
        /*0096*/ 	.short	0x0101


	//----- nvinfo : EIATTR_VRC_CTA_INIT_COUNT
	.align		4
        /*0098*/ 	.byte	0x02, 0x4a
	.zero		1
	.zero		1


	//----- nvinfo : EIATTR_EXIT_INSTR_OFFSETS
	.align		4
        /*009c*/ 	.byte	0x04, 0x1c
        /*009e*/ 	.short	(.L_63 - .L_62)


	//   ....[0]....
.L_62:
        /*00a0*/ 	.word	0x00000500


	//   ....[1]....
        /*00a4*/ 	.word	0x00001110


	//----- nvinfo : EIATTR_CBANK_PARAM_SIZE
	.align		4
.L_63:
        /*00a8*/ 	.byte	0x03, 0x19
        /*00aa*/ 	.short	0x002c


	//----- nvinfo : EIATTR_PARAM_CBANK
	.align		4
        /*00ac*/ 	.byte	0x04, 0x0a
        /*00ae*/ 	.short	(.L_65 - .L_64)
	.align		4
.L_64:
        /*00b0*/ 	.word	index@(.nv.constant0._Z13conv2d_sharedPKfS0_Pfiiiii)
        /*00b4*/ 	.short	0x0380
        /*00b6*/ 	.short	0x002c


	//----- nvinfo : EIATTR_SW_WAR
	.align		4
.L_65:
        /*00b8*/ 	.byte	0x04, 0x36
        /*00ba*/ 	.short	(.L_67 - .L_66)
.L_66:
        /*00bc*/ 	.word	0x00000008
.L_67:


//--------------------- .nv.info._Z13conv2d_kernelPKfS0_Pfiii --------------------------
	.section	.nv.info._Z13conv2d_kernelPKfS0_Pfiii,"",@"SHT_CUDA_INFO"
	.sectionflags	@""
	.align	4


	//----- nvinfo : EIATTR_CUDA_API_VERSION
	.align		4
        /*0000*/ 	.byte	0x04, 0x37
        /*0002*/ 	.short	(.L_69 - .L_68)
.L_68:
        /*0004*/ 	.word	0x00000082


	//----- nvinfo : EIATTR_KPARAM_INFO
	.align		4
.L_69:
        /*0008*/ 	.byte	0x04, 0x17
        /*000a*/ 	.short	(.L_71 - .L_70)
.L_70:
        /*000c*/ 	.word	0x00000000
        /*0010*/ 	.short	0x0005
        /*0012*/ 	.short	0x0020
        /*0014*/ 	.byte	0x00, 0xf0, 0x11, 0x00


	//----- nvinfo : EIATTR_KPARAM_INFO
	.align		4
.L_71:
        /*0018*/ 	.byte	0x04, 0x17
        /*001a*/ 	.short	(.L_73 - .L_72)
.L_72:
        /*001c*/ 	.word	0x00000000
        /*0020*/ 	.short	0x0004
        /*0022*/ 	.short	0x001c
        /*0024*/ 	.byte	0x00, 0xf0, 0x11, 0x00


	//----- nvinfo : EIATTR_KPARAM_INFO
	.align		4
.L_73:
        /*0028*/ 	.byte	0x04, 0x17
        /*002a*/ 	.short	(.L_75 - .L_74)
.L_74:
        /*002c*/ 	.word	0x00000000
        /*0030*/ 	.short	0x0003
        /*0032*/ 	.short	0x0018
        /*0034*/ 	.byte	0x00, 0xf0, 0x11, 0x00


	//----- nvinfo : EIATTR_KPARAM_INFO
	.align		4
.L_75:
        /*0038*/ 	.byte	0x04, 0x17
        /*003a*/ 	.short	(.L_77 - .L_76)
.L_76:
        /*003c*/ 	.word	0x00000000
        /*0040*/ 	.short	0x0002
        /*0042*/ 	.short	0x0010
        /*0044*/ 	.byte	0x00, 0xf5, 0x21, 0x00


	//----- nvinfo : EIATTR_KPARAM_INFO
	.align		4
.L_77:
        /*0048*/ 	.byte	0x04, 0x17
        /*004a*/ 	.short	(.L_79 - .L_78)
.L_78:
        /*004c*/ 	.word	0x00000000
        /*0050*/ 	.short	0x0001
        /*0052*/ 	.short	0x0008
        /*0054*/ 	.byte	0x00, 0xf5, 0x21, 0x00


	//----- nvinfo : EIATTR_KPARAM_INFO
	.align		4
.L_79:
        /*0058*/ 	.byte	0x04, 0x17
        /*005a*/ 	.short	(.L_81 - .L_80)
.L_80:
        /*005c*/ 	.word	0x00000000
        /*0060*/ 	.short	0x0000
        /*0062*/ 	.short	0x0000
        /*0064*/ 	.byte	0x00, 0xf5, 0x21, 0x00


	//----- nvinfo : EIATTR_SPARSE_MMA_MASK
	.align		4
.L_81:
        /*0068*/ 	.byte	0x03, 0x50
        /*006a*/ 	.short	0x0000


	//----- nvinfo : EIATTR_MAXREG_COUNT
	.align		4
        /*006c*/ 	.byte	0x03, 0x1b
        /*006e*/ 	.short	0x00ff


	//----- nvinfo : EIATTR_MERCURY_ISA_VERSION
	.align		4
        /*0070*/ 	.byte	0x03, 0x5f
        /*0072*/ 	.short	0x0101


	//----- nvinfo : EIATTR_VRC_CTA_INIT_COUNT
	.align		4
        /*0074*/ 	.byte	0x02, 0x4a
	.zero		1
	.zero		1


	//----- nvinfo : EIATTR_EXIT_INSTR_OFFSETS
	.align		4
        /*0078*/ 	.byte	0x04, 0x1c
        /*007a*/ 	.short	(.L_83 - .L_82)


	//   ....[0]....
.L_82:
        /*007c*/ 	.word	0x000000f0


	//   ....[1]....
        /*0080*/ 	.word	0x00000d10


	//----- nvinfo : EIATTR_CBANK_PARAM_SIZE
	.align		4
.L_83:
        /*0084*/ 	.byte	0x03, 0x19
        /*0086*/ 	.short	0x0024


	//----- nvinfo : EIATTR_PARAM_CBANK
	.align		4
        /*0088*/ 	.byte	0x04, 0x0a
        /*008a*/ 	.short	(.L_85 - .L_84)
	.align		4
.L_84:
        /*008c*/ 	.word	index@(.nv.constant0._Z13conv2d_kernelPKfS0_Pfiii)
        /*0090*/ 	.short	0x0380
        /*0092*/ 	.short	0x0024


	//----- nvinfo : EIATTR_SW_WAR
	.align		4
.L_85:
        /*0094*/ 	.byte	0x04, 0x36
        /*0096*/ 	.short	(.L_87 - .L_86)
.L_86:
        /*0098*/ 	.word	0x00000008
.L_87:


//--------------------- .nv.callgraph             --------------------------
	.section	.nv.callgraph,"",@"SHT_CUDA_CALLGRAPH"
	.align	4
	.sectionentsize	8
	.align		4
        /*0000*/ 	.word	0x00000000
	.align		4
        /*0004*/ 	.word	0xffffffff
	.align		4
        /*0008*/ 	.word	0x00000000
	.align		4
        /*000c*/ 	.word	0xfffffffe
	.align		4
        /*0010*/ 	.word	0x00000000
	.align		4
        /*0014*/ 	.word	0xfffffffd
	.align		4
        /*0018*/ 	.word	0x00000000
	.align		4
        /*001c*/ 	.word	0xfffffffc


//--------------------- .text._Z24conv2d_kernel_pad_stridePKfS0_Pfiiiii --------------------------
	.section	.text._Z24conv2d_kernel_pad_stridePKfS0_Pfiiiii,"ax",@progbits
	.align	128
        .global         _Z24conv2d_kernel_pad_stridePKfS0_Pfiiiii
        .type           _Z24conv2d_kernel_pad_stridePKfS0_Pfiiiii,@function
        .size           _Z24conv2d_kernel_pad_stridePKfS0_Pfiiiii,(.L_x_25 - _Z24conv2d_kernel_pad_stridePKfS0_Pfiiiii)
        .other          _Z24conv2d_kernel_pad_stridePKfS0_Pfiiiii,@"STO_CUDA_ENTRY STV_DEFAULT"
_Z24conv2d_kernel_pad_stridePKfS0_Pfiiiii:
.text._Z24conv2d_kernel_pad_stridePKfS0_Pfiiiii:
[----:B------:R-:W-:Y:S08]  /*0000*/  LDC R1, c[0x0][0x37c] ;  /* 0x0000df00ff017b82 */ /* 0x000ff00000000800 */
[----:B------:R-:W0:Y:S01]  /*0010*/  LDC R6, c[0x0][0x3a8] ;  /* 0x0000ea00ff067b82 */ /* 0x000e220000000800 */
[----:B------:R-:W1:Y:S01]  /*0020*/  LDCU UR4, c[0x0][0x398] ;  /* 0x00007300ff0477ac */ /* 0x000e620008000800 */
[----:B------:R-:W2:Y:S01]  /*0030*/  S2R R17, SR_TID.Y ;  /* 0x0000000000117919 */ /* 0x000ea20000002200 */
[----:B------:R-:W3:Y:S05]  /*0040*/  S2R R15, SR_TID.X ;  /* 0x00000000000f7919 */ /* 0x000eea0000002100 */
[----:B------:R-:W1:Y:S08]  /*0050*/  LDC.64 R10, c[0x0][0x3a0] ;  /* 0x0000e800ff0a7b82 */ /* 0x000e700000000a00 */
[----:B------:R-:W4:Y:S01]  /*0060*/  LDC R5, c[0x0][0x39c] ;  /* 0x0000e700ff057b82 */ /* 0x000f220000000800 */
[----:B0-----:R-:W-:-:S07]  /*0070*/  IABS R0, R6 ;  /* 0x0000000600007213 */ /* 0x001fce0000000000 */
[----:B------:R-:W2:Y:S01]  /*0080*/  S2UR UR5, SR_CTAID.Y ;  /* 0x00000000000579c3 */ /* 0x000ea20000002600 */
[----:B------:R-:W0:Y:S01]  /*0090*/  I2F.RP R4, R0 ;  /* 0x0000000000047306 */ /* 0x000e220000209400 */
[----:B-1----:R-:W-:-:S06]  /*00a0*/  IADD3 R2, PT, PT, -R10, UR4, RZ ;  /* 0x000000040a027c10 */ /* 0x002fcc000fffe1ff */
[----:B------:R-:W3:Y:S01]  /*00b0*/  S2UR UR4, SR_CTAID.X ;  /* 0x00000000000479c3 */ /* 0x000ee20000002500 */
[----:B----4-:R-:W-:Y:S02]  /*00c0*/  IMAD.IADD R8, R5, 0x1, -R10 ;  /* 0x0000000105087824 */ /* 0x010fe400078e0a0a */
[C---:B------:R-:W-:Y:S01]  /*00d0*/  IMAD R5, R11.reuse, 0x2, R2 ;  /* 0x000000020b057824 */ /* 0x040fe200078e0202 */
[----:B0-----:R-:W0:Y:S01]  /*00e0*/  MUFU.RCP R4, R4 ;  /* 0x0000000400047308 */ /* 0x001e220000001000 */
[----:B------:R-:W-:Y:S02]  /*00f0*/  IMAD.MOV.U32 R2, RZ, RZ, RZ ;  /* 0x000000ffff027224 */ /* 0x000fe400078e00ff */
[----:B------:R-:W-:-:S05]  /*0100*/  IMAD R9, R11, 0x2, R8 ;  /* 0x000000020b097824 */ /* 0x000fca00078e0208 */
[----:B------:R-:W-:Y:S02]  /*0110*/  IABS R13, R9 ;  /* 0x00000009000d7213 */ /* 0x000fe40000000000 */
[-C--:B------:R-:W-:Y:S01]  /*0120*/  LOP3.LUT R9, R9, R6.reuse, RZ, 0x3c, !PT ;  /* 0x0000000609097212 */ /* 0x080fe200078e3cff */
[----:B0-----:R-:W-:Y:S01]  /*0130*/  VIADD R3, R4, 0xffffffe ;  /* 0x0ffffffe04037836 */ /* 0x001fe20000000000 */
[----:B------:R-:W-:Y:S02]  /*0140*/  IABS R4, R5 ;  /* 0x0000000500047213 */ /* 0x000fe40000000000 */
[----:B------:R-:W-:-:S03]  /*0150*/  LOP3.LUT R5, R5, R6, RZ, 0x3c, !PT ;  /* 0x0000000605057212 */ /* 0x000fc600078e3cff */
[----:B------:R-:W0:Y:S01]  /*0160*/  F2I.FTZ.U32.TRUNC.NTZ R3, R3 ;  /* 0x0000000300037305 */ /* 0x000e22000021f000 */
[----:B------:R-:W-:Y:S01]  /*0170*/  ISETP.GE.AND P3, PT, R5, RZ, PT ;  /* 0x000000ff0500720c */ /* 0x000fe20003f66270 */
[----:B0-----:R-:W-:-:S04]  /*0180*/  IMAD.MOV R7, RZ, RZ, -R3 ;  /* 0x000000ffff077224 */ /* 0x001fc800078e0a03 */
[----:B------:R-:W-:-:S04]  /*0190*/  IMAD R7, R7, R0, RZ ;  /* 0x0000000007077224 */ /* 0x000fc800078e02ff */
[----:B------:R-:W-:-:S04]  /*01a0*/  IMAD.HI.U32 R2, R3, R7, R2 ;  /* 0x0000000703027227 */ /* 0x000fc800078e0002 */
[----:B------:R-:W-:-:S04]  /*01b0*/  IMAD.MOV.U32 R7, RZ, RZ, R4 ;  /* 0x000000ffff077224 */ /* 0x000fc800078e0004 */
[----:B------:R-:W-:-:S04]  /*01c0*/  IMAD.HI.U32 R3, R2, R7, RZ ;  /* 0x0000000702037227 */ /* 0x000fc800078e00ff */
[----:B------:R-:W-:Y:S01]  /*01d0*/  IMAD.HI.U32 R2, R2, R13, RZ ;  /* 0x0000000d02027227 */ /* 0x000fe200078e00ff */
[----:B------:R-:W-:-:S03]  /*01e0*/  IADD3 R4, PT, PT, -R3, RZ, RZ ;  /* 0x000000ff03047210 */ /* 0x000fc60007ffe1ff */
[----:B------:R-:W-:Y:S02]  /*01f0*/  IMAD.MOV R8, RZ, RZ, -R2 ;  /* 0x000000ffff087224 */ /* 0x000fe400078e0a02 */
[C---:B------:R-:W-:Y:S01]  /*0200*/  IMAD R7, R0.reuse, R4, R7 ;  /* 0x0000000400077224 */ /* 0x040fe200078e0207 */
[----:B------:R-:W-:Y:S01]  /*0210*/  LOP3.LUT R4, RZ, R6, RZ, 0x33, !PT ;  /* 0x00000006ff047212 */ /* 0x000fe200078e33ff */
[C---:B------:R-:W-:Y:S02]  /*0220*/  IMAD R13, R0.reuse, R8, R13 ;  /* 0x00000008000d7224 */ /* 0x040fe400078e020d */
[----:B------:R-:W3:Y:S01]  /*0230*/  LDC R8, c[0x0][0x360] ;  /* 0x0000d800ff087b82 */ /* 0x000ee20000000800 */
[C---:B------:R-:W-:Y:S02]  /*0240*/  ISETP.GT.U32.AND P2, PT, R0.reuse, R7, PT ;  /* 0x000000070000720c */ /* 0x040fe40003f44070 */
[----:B------:R-:W-:-:S05]  /*0250*/  ISETP.GT.U32.AND P4, PT, R0, R13, PT ;  /* 0x0000000d0000720c */ /* 0x000fca0003f84070 */
[----:B------:R-:W2:Y:S06]  /*0260*/  LDC R12, c[0x0][0x364] ;  /* 0x0000d900ff0c7b82 */ /* 0x000eac0000000800 */
[--C-:B------:R-:W-:Y:S02]  /*0270*/  @!P2 IMAD.IADD R7, R7, 0x1, -R0.reuse ;  /* 0x000000010707a824 */ /* 0x100fe400078e0a00 */
[----:B------:R-:W-:Y:S02]  /*0280*/  @!P4 IMAD.IADD R13, R13, 0x1, -R0 ;  /* 0x000000010d0dc824 */ /* 0x000fe400078e0a00 */
[----:B------:R-:W-:Y:S01]  /*0290*/  @!P2 VIADD R3, R3, 0x1 ;  /* 0x000000010303a836 */ /* 0x000fe20000000000 */
[-C--:B------:R-:W-:Y:S01]  /*02a0*/  ISETP.GE.U32.AND P0, PT, R7, R0.reuse, PT ;  /* 0x000000000700720c */ /* 0x080fe20003f06070 */
[----:B------:R-:W-:Y:S01]  /*02b0*/  @!P4 VIADD R2, R2, 0x1 ;  /* 0x000000010202c836 */ /* 0x000fe20000000000 */
[----:B------:R-:W-:-:S02]  /*02c0*/  ISETP.GE.U32.AND P1, PT, R13, R0, PT ;  /* 0x000000000d00720c */ /* 0x000fc40003f26070 */
[----:B------:R-:W-:-:S09]  /*02d0*/  ISETP.GE.AND P2, PT, R9, RZ, PT ;  /* 0x000000ff0900720c */ /* 0x000fd20003f46270 */
[----:B------:R-:W-:Y:S01]  /*02e0*/  @P0 VIADD R3, R3, 0x1 ;  /* 0x0000000103030836 */ /* 0x000fe20000000000 */
[----:B------:R-:W-:Y:S01]  /*02f0*/  ISETP.NE.AND P0, PT, R6, RZ, PT ;  /* 0x000000ff0600720c */ /* 0x000fe20003f05270 */
[----:B--2---:R-:W-:Y:S01]  /*0300*/  IMAD R0, R12, UR5, R17 ;  /* 0x000000050c007c24 */ /* 0x004fe2000f8e0211 */
[----:B------:R-:W-:Y:S01]  /*0310*/  @P1 IADD3 R2, PT, PT, R2, 0x1, RZ ;  /* 0x0000000102021810 */ /* 0x000fe20007ffe0ff */
[----:B------:R-:W-:-:S04]  /*0320*/  @!P3 IMAD.MOV R3, RZ, RZ, -R3 ;  /* 0x000000ffff03b224 */ /* 0x000fc800078e0a03 */
[----:B------:R-:W-:Y:S01]  /*0330*/  IMAD.MOV.U32 R5, RZ, RZ, R2 ;  /* 0x000000ffff057224 */ /* 0x000fe200078e0002 */
[----:B------:R-:W-:Y:S01]  /*0340*/  SEL R7, R4, R3, !P0 ;  /* 0x0000000304077207 */ /* 0x000fe20004000000 */
[----:B---3--:R-:W-:Y:S02]  /*0350*/  IMAD R2, R8, UR4, R15 ;  /* 0x0000000408027c24 */ /* 0x008fe4000f8e020f */
[----:B------:R-:W-:-:S05]  /*0360*/  @!P2 IMAD.MOV R5, RZ, RZ, -R5 ;  /* 0x000000ffff05a224 */ /* 0x000fca00078e0a05 */
[----:B------:R-:W-:Y:S02]  /*0370*/  SEL R3, R4, R5, !P0 ;  /* 0x0000000504037207 */ /* 0x000fe40004000000 */
[----:B------:R-:W-:-:S04]  /*0380*/  ISETP.GT.AND P0, PT, R0, R7, PT ;  /* 0x000000070000720c */ /* 0x000fc80003f04270 */
[----:B------:R-:W-:-:S13]  /*0390*/  ISETP.GT.OR P0, PT, R2, R3, P0 ;  /* 0x000000030200720c */ /* 0x000fda0000704670 */
[----:B------:R-:W-:Y:S05]  /*03a0*/  @P0 EXIT ;  /* 0x000000000000094d */ /* 0x000fea0003800000 */
[----:B------:R-:W-:Y:S01]  /*03b0*/  ISETP.GE.AND P0, PT, R10, 0x1, PT ;  /* 0x000000010a00780c */ /* 0x000fe20003f06270 */
[----:B------:R-:W0:Y:S01]  /*03c0*/  LDCU.64 UR6, c[0x0][0x358] ;  /* 0x00006b00ff0677ac */ /* 0x000e220008000a00 */
[----:B------:R-:W-:-:S11]  /*03d0*/  IMAD.MOV.U32 R4, RZ, RZ, RZ ;  /* 0x000000ffff047224 */ /* 0x000fd600078e00ff */
[----:B------:R-:W-:Y:S05]  /*03e0*/  @!P0 BRA `(.L_x_0) ;  /* 0x00000010001c8947 */ /* 0x000fea0003800000 */
[-CC-:B------:R-:W-:Y:S01]  /*03f0*/  IMAD R5, R2, R6.reuse, -R11.reuse ;  /* 0x0000000602057224 */ /* 0x180fe200078e0a0b */
[----:B------:R-:W-:Y:S01]  /*0400*/  LOP3.LUT R7, R10, 0x7, RZ, 0xc0, !PT ;  /* 0x000000070a077812 */ /* 0x000fe200078ec0ff */
[----:B------:R-:W-:Y:S01]  /*0410*/  IMAD R6, R0, R6, -R11 ;  /* 0x0000000600067224 */ /* 0x000fe200078e0a0b */
[C---:B------:R-:W-:Y:S01]  /*0420*/  LOP3.LUT R8, R10.reuse, 0x3, RZ, 0xc0, !PT ;  /* 0x000000030a087812 */ /* 0x040fe200078ec0ff */
[----:B------:R-:W-:Y:S01]  /*0430*/  IMAD.MOV.U32 R4, RZ, RZ, RZ ;  /* 0x000000ffff047224 */ /* 0x000fe200078e00ff */
[----:B------:R-:W-:Y:S01]  /*0440*/  LOP3.LUT R9, R10, 0x7ffffff8, RZ, 0xc0, !PT ;  /* 0x7ffffff80a097812 */ /* 0x000fe200078ec0ff */
[----:B------:R-:W-:-:S06]  /*0450*/  UMOV UR4, URZ ;  /* 0x000000ff00047c82 */ /* 0x000fcc0008000000 */
.L_x_7:
[----:B------:R-:W1:Y:S01]  /*0460*/  LDCU UR8, c[0x0][0x3a0] ;  /* 0x00007400ff0877ac */ /* 0x000e620008000800 */
[----:B------:R-:W-:Y:S01]  /*0470*/  IMAD.MOV.U32 R20, RZ, RZ, RZ ;  /* 0x000000ffff147224 */ /* 0x000fe200078e00ff */
[----:B-1----:R-:W-:Y:S02]  /*0480*/  UISETP.GE.U32.AND UP1, UPT, UR8, 0x8, UPT ;  /* 0x000000080800788c */ /* 0x002fe4000bf26070 */
[----:B------:R-:W-:Y:S02]  /*0490*/  UIMAD UR5, UR4, UR8, URZ ;  /* 0x00000008040572a4 */ /* 0x000fe4000f8e02ff */
[----:B------:R-:W-:-:S04]  /*04a0*/  UIADD3 UR4, UPT, UPT, UR4, 0x1, URZ ;  /* 0x0000000104047890 */ /* 0x000fc8000fffe0ff */
[----:B------:R-:W-:Y:S01]  /*04b0*/  UISETP.NE.AND UP0, UPT, UR4, UR8, UPT ;  /* 0x000000080400728c */ /* 0x000fe2000bf05270 */
[----:B------:R-:W-:Y:S10]  /*04c0*/  BRA.U !UP1, `(.L_x_1) ;  /* 0x0000000509d87547 */ /* 0x000ff4000b800000 */
[----:B------:R-:W1:Y:S01]  /*04d0*/  LDC.64 R10, c[0x0][0x388] ;  /* 0x0000e200ff0a7b82 */ /* 0x000e620000000a00 */
[----:B------:R-:W-:Y:S01]  /*04e0*/  HFMA2 R24, -RZ, RZ, 0, 0 ;  /* 0x00000000ff187431 */ /* 0x000fe200000001ff */
[----:B------:R-:W2:Y:S06]  /*04f0*/  LDCU.64 UR8, c[0x0][0x398] ;  /* 0x00007300ff0877ac */ /* 0x000eac0008000a00 */
.L_x_2:
[--C-:B------:R-:W-:Y:S01]  /*0500*/  IMAD.IADD R22, R5, 0x1, R24.reuse ;  /* 0x0000000105167824 */ /* 0x100fe200078e0218 */
[----:B------:R-:W3:Y:S01]  /*0510*/  LDC.64 R20, c[0x0][0x380] ;  /* 0x0000e000ff147b82 */ /* 0x000ee20000000a00 */
[----:B------:R-:W-:Y:S02]  /*0520*/  IMAD.IADD R29, R6, 0x1, R24 ;  /* 0x00000001061d7824 */ /* 0x000fe400078e0218 */
[C---:B------:R-:W-:Y:S01]  /*0530*/  VIADD R15, R22.reuse, 0x1 ;  /* 0x00000001160f7836 */ /* 0x040fe20000000000 */
[C---:B--2---:R-:W-:Y:S01]  /*0540*/  ISETP.GE.AND P3, PT, R22.reuse, UR9, PT ;  /* 0x0000000916007c0c */ /* 0x044fe2000bf66270 */
[----:B------:R-:W-:Y:S02]  /*0550*/  VIADD R12, R29, 0x1 ;  /* 0x000000011d0c7836 */ /* 0x000fe40000000000 */
[----:B------:R-:W-:Y:S01]  /*0560*/  VIADD R23, R22, 0x2 ;  /* 0x0000000216177836 */ /* 0x000fe20000000000 */
[----:B------:R-:W-:Y:S01]  /*0570*/  ISETP.GE.AND P2, PT, R15, UR9, PT ;  /* 0x000000090f007c0c */ /* 0x000fe2000bf46270 */
[----:B------:R-:W-:Y:S01]  /*0580*/  VIADD R14, R29, 0x2 ;  /* 0x000000021d0e7836 */ /* 0x000fe20000000000 */
[----:B------:R-:W-:Y:S01]  /*0590*/  ISETP.GE.AND P0, PT, R12, UR8, PT ;  /* 0x000000080c007c0c */ /* 0x000fe2000bf06270 */
[----:B------:R-:W2:Y:S01]  /*05a0*/  LDC.64 R18, c[0x0][0x388] ;  /* 0x0000e200ff127b82 */ /* 0x000ea20000000a00 */
[----:B------:R-:W-:-:S02]  /*05b0*/  ISETP.GT.AND P2, PT, R15, -0x1, !P2 ;  /* 0xffffffff0f00780c */ /* 0x000fc40005744270 */
[----:B------:R-:W-:Y:S02]  /*05c0*/  ISETP.GT.AND P0, PT, R12, -0x1, !P0 ;  /* 0xffffffff0c00780c */ /* 0x000fe40004704270 */
[C---:B------:R-:W-:Y:S02]  /*05d0*/  ISETP.GE.AND P1, PT, R23.reuse, UR9, PT ;  /* 0x0000000917007c0c */ /* 0x040fe4000bf26270 */
[C---:B------:R-:W-:Y:S02]  /*05e0*/  ISETP.GE.AND P4, PT, R14.reuse, UR8, PT ;  /* 0x000000080e007c0c */ /* 0x040fe4000bf86270 */
[----:B------:R-:W-:Y:S02]  /*05f0*/  PLOP3.LUT P2, PT, P2, P0, PT, 0x80, 0x8 ;  /* 0x000000000008781c */ /* 0x000fe40001741070 */
[----:B------:R-:W-:Y:S02]  /*0600*/  ISETP.GT.AND P1, PT, R23, -0x1, !P1 ;  /* 0xffffffff1700780c */ /* 0x000fe40004f24270 */
[----:B------:R-:W-:-:S02]  /*0610*/  ISETP.GT.AND P4, PT, R14, -0x1, !P4 ;  /* 0xffffffff0e00780c */ /* 0x000fc40006784270 */
[C---:B------:R-:W-:Y:S02]  /*0620*/  ISETP.GE.AND P0, PT, R29.reuse, UR8, PT ;  /* 0x000000081d007c0c */ /* 0x040fe4000bf06270 */
[----:B------:R-:W-:Y:S02]  /*0630*/  PLOP3.LUT P1, PT, P1, P4, PT, 0x80, 0x8 ;  /* 0x000000000008781c */ /* 0x000fe40000f29070 */
[----:B------:R-:W-:Y:S02]  /*0640*/  ISETP.GT.AND P3, PT, R22, -0x1, !P3 ;  /* 0xffffffff1600780c */ /* 0x000fe40005f64270 */
[----:B------:R-:W-:Y:S01]  /*0650*/  ISETP.GT.AND P0, PT, R29, -0x1, !P0 ;  /* 0xffffffff1d00780c */ /* 0x000fe20004704270 */
[----:B------:R-:W4:Y:S01]  /*0660*/  @P2 LDC.64 R16, c[0x0][0x380] ;  /* 0x0000e000ff102b82 */ /* 0x000f220000000a00 */
[----:B------:R-:W-:Y:S02]  /*0670*/  @P2 IMAD R15, R12, UR9, R15 ;  /* 0x000000090c0f2c24 */ /* 0x000fe4000f8e020f */
[----:B------:R-:W-:-:S05]  /*0680*/  PLOP3.LUT P0, PT, P3, P0, PT, 0x80, 0x8 ;  /* 0x000000000008781c */ /* 0x000fca0001f01070 */
[----:B------:R-:W5:Y:S01]  /*0690*/  @P1 LDC.64 R12, c[0x0][0x380] ;  /* 0x0000e000ff0c1b82 */ /* 0x000f620000000a00 */
[----:B------:R-:W-:-:S07]  /*06a0*/  @P1 IMAD R23, R14, UR9, R23 ;  /* 0x000000090e171c24 */ /* 0x000fce000f8e0217 */
[----:B------:R-:W-:Y:S01]  /*06b0*/  @P0 IMAD R25, R29, UR9, R22 ;  /* 0x000000091d190c24 */ /* 0x000fe2000f8e0216 */
[----:B------:R-:W-:-:S03]  /*06c0*/  @P0 IADD3 R27, PT, PT, R24, UR5, RZ ;  /* 0x00000005181b0c10 */ /* 0x000fc6000fffe0ff */
[----:B---3--:R-:W-:Y:S01]  /*06d0*/  @P0 IMAD.WIDE R20, R25, 0x4, R20 ;  /* 0x0000000419140825 */ /* 0x008fe200078e0214 */
[----:B------:R-:W-:-:S03]  /*06e0*/  IADD3 R25, P3, PT, R24, UR5, RZ ;  /* 0x0000000518197c10 */ /* 0x000fc6000ff7e0ff */
[----:B--2---:R-:W-:Y:S02]  /*06f0*/  @P0 IMAD.WIDE.U32 R18, R27, 0x4, R18 ;  /* 0x000000041b120825 */ /* 0x004fe400078e0012 */
[----:B0-----:R-:W2:Y:S02]  /*0700*/  @P0 LDG.E R21, desc[UR6][R20.64] ;  /* 0x0000000614150981 */ /* 0x001ea4000c1e1900 */
[----:B------:R-:W-:Y:S01]  /*0710*/  IMAD.X R26, RZ, RZ, RZ, P3 ;  /* 0x000000ffff1a7224 */ /* 0x000fe200018e06ff */
[----:B-1----:R-:W-:Y:S01]  /*0720*/  LEA R14, P3, R25, R10, 0x2 ;  /* 0x0000000a190e7211 */ /* 0x002fe200078610ff */
[----:B----4-:R-:W-:Y:S01]  /*0730*/  @P2 IMAD.WIDE R16, R15, 0x4, R16 ;  /* 0x000000040f102825 */ /* 0x010fe200078e0210 */
[----:B------:R0:W2:Y:S02]  /*0740*/  @P0 LDG.E R18, desc[UR6][R18.64] ;  /* 0x0000000612120981 */ /* 0x0000a4000c1e1900 */
[----:B------:R-:W-:Y:S01]  /*0750*/  LEA.HI.X R15, R25, R11, R26, 0x2, P3 ;  /* 0x0000000b190f7211 */ /* 0x000fe200018f141a */
[----:B-----5:R-:W-:-:S02]  /*0760*/  @P1 IMAD.WIDE R12, R23, 0x4, R12 ;  /* 0x00000004170c1825 */ /* 0x020fc400078e020c */
[----:B------:R1:W3:Y:S04]  /*0770*/  @P2 LDG.E R17, desc[UR6][R16.64] ;  /* 0x0000000610112981 */ /* 0x0002e8000c1e1900 */
[----:B------:R-:W3:Y:S04]  /*0780*/  @P2 LDG.E R23, desc[UR6][R14.64+0x4] ;  /* 0x000004060e172981 */ /* 0x000ee8000c1e1900 */
[----:B------:R4:W5:Y:S04]  /*0790*/  @P1 LDG.E R25, desc[UR6][R12.64] ;  /* 0x000000060c191981 */ /* 0x000968000c1e1900 */
[----:B------:R-:W5:Y:S01]  /*07a0*/  @P1 LDG.E R26, desc[UR6][R14.64+0x8] ;  /* 0x000008060e1a1981 */ /* 0x000f62000c1e1900 */
[----:B------:R-:W-:-:S02]  /*07b0*/  VIADD R27, R22, 0x3 ;  /* 0x00000003161b7836 */ /* 0x000fc40000000000 */
[----:B------:R-:W-:Y:S02]  /*07c0*/  VIADD R28, R29, 0x3 ;  /* 0x000000031d1c7836 */ /* 0x000fe40000000000 */
[----:B0-----:R-:W-:Y:S01]  /*07d0*/  VIADD R19, R22, 0x4 ;  /* 0x0000000416137836 */ /* 0x001fe20000000000 */
[----:B------:R-:W-:Y:S01]  /*07e0*/  ISETP.GE.AND P5, PT, R27, UR9, PT ;  /* 0x000000091b007c0c */ /* 0x000fe2000bfa6270 */
[----:B------:R-:W-:Y:S01]  /*07f0*/  VIADD R20, R29, 0x4 ;  /* 0x000000041d147836 */ /* 0x000fe20000000000 */
[C---:B------:R-:W-:Y:S02]  /*0800*/  ISETP.GE.AND P6, PT, R28.reuse, UR8, PT ;  /* 0x000000081c007c0c */ /* 0x040fe4000bfc6270 */
[----:B------:R-:W-:Y:S02]  /*0810*/  ISETP.GT.AND P5, PT, R27, -0x1, !P5 ;  /* 0xffffffff1b00780c */ /* 0x000fe40006fa4270 */
[----:B------:R-:W-:Y:S02]  /*0820*/  ISETP.GT.AND P6, PT, R28, -0x1, !P6 ;  /* 0xffffffff1c00780c */ /* 0x000fe400077c4270 */
[----:B------:R-:W-:-:S02]  /*0830*/  ISETP.GE.AND P3, PT, R19, UR9, PT ;  /* 0x0000000913007c0c */ /* 0x000fc4000bf66270 */
[C---:B------:R-:W-:Y:S02]  /*0840*/  ISETP.GE.AND P4, PT, R20.reuse, UR8, PT ;  /* 0x0000000814007c0c */ /* 0x040fe4000bf86270 */
[----:B------:R-:W-:Y:S02]  /*0850*/  PLOP3.LUT P5, PT, P5, P6, PT, 0x80, 0x8 ;  /* 0x000000000008781c */ /* 0x000fe40002fad070 */
[----:B------:R-:W-:Y:S02]  /*0860*/  ISETP.GT.AND P3, PT, R19, -0x1, !P3 ;  /* 0xffffffff1300780c */ /* 0x000fe40005f64270 */
[----:B------:R-:W-:Y:S01]  /*0870*/  ISETP.GT.AND P4, PT, R20, -0x1, !P4 ;  /* 0xffffffff1400780c */ /* 0x000fe20006784270 */
[----:B-1----:R-:W-:-:S03]  /*0880*/  VIADD R16, R29, 0x5 ;  /* 0x000000051d107836 */ /* 0x002fc60000000000 */
[----:B------:R-:W-:Y:S02]  /*0890*/  PLOP3.LUT P3, PT, P3, P4, PT, 0x80, 0x8 ;  /* 0x000000000008781c */ /* 0x000fe40001f69070 */
[----:B------:R-:W-:Y:S01]  /*08a0*/  ISETP.GE.AND P4, PT, R16, UR8, PT ;  /* 0x0000000810007c0c */ /* 0x000fe2000bf86270 */
[C---:B----4-:R-:W-:Y:S02]  /*08b0*/  VIADD R12, R29.reuse, 0x6 ;  /* 0x000000061d0c7836 */ /* 0x050fe40000000000 */
[----:B------:R-:W-:Y:S01]  /*08c0*/  @P5 IMAD R13, R28, UR9, R27 ;  /* 0x000000091c0d5c24 */ /* 0x000fe2000f8e021b */
[----:B------:R-:W-:Y:S02]  /*08d0*/  IADD3 R27, PT, PT, R22, 0x6, RZ ;  /* 0x00000006161b7810 */ /* 0x000fe40007ffe0ff */
[----:B------:R-:W-:Y:S01]  /*08e0*/  ISETP.GT.AND P4, PT, R16, -0x1, !P4 ;  /* 0xffffffff1000780c */ /* 0x000fe20006784270 */
[----:B------:R-:W-:-:S04]  /*08f0*/  VIADD R29, R29, 0x7 ;  /* 0x000000071d1d7836 */ /* 0x000fc80000000000 */
[----:B------:R-:W-:Y:S02]  /*0900*/  @P3 IMAD R19, R20, UR9, R19 ;  /* 0x0000000914133c24 */ /* 0x000fe4000f8e0213 */
[----:B--2---:R-:W-:Y:S02]  /*0910*/  @P0 FFMA R4, R21, R18, R4 ;  /* 0x0000001215040223 */ /* 0x004fe40000000004 */
[----:B------:R-:W0:Y:S02]  /*0920*/  @P3 LDC.64 R20, c[0x0][0x380] ;  /* 0x0000e000ff143b82 */ /* 0x000e240000000a00 */
[----:B---3--:R-:W-:-:S04]  /*0930*/  @P2 FFMA R4, R17, R23, R4 ;  /* 0x0000001711042223 */ /* 0x008fc80000000004 */
[----:B-----5:R-:W-:Y:S01]  /*0940*/  @P1 FFMA R4, R25, R26, R4 ;  /* 0x0000001a19041223 */ /* 0x020fe20000000004 */
[C---:B------:R-:W-:Y:S02]  /*0950*/  VIADD R25, R22.reuse, 0x5 ;  /* 0x0000000516197836 */ /* 0x040fe40000000000 */
[----:B------:R-:W-:Y:S01]  /*0960*/  VIADD R18, R22, 0x7 ;  /* 0x0000000716127836 */ /* 0x000fe20000000000 */
[----:B------:R-:W-:Y:S01]  /*0970*/  ISETP.GE.AND P0, PT, R27, UR9, PT ;  /* 0x000000091b007c0c */ /* 0x000fe2000bf06270 */
[----:B------:R-:W1:Y:S01]  /*0980*/  @P5 LDC.64 R22, c[0x0][0x380] ;  /* 0x0000e000ff165b82 */ /* 0x000e620000000a00 */
[C---:B------:R-:W-:Y:S01]  /*0990*/  ISETP.GE.AND P2, PT, R25.reuse, UR9, PT ;  /* 0x0000000919007c0c */ /* 0x040fe2000bf46270 */
[----:B------:R-:W2:Y:S03]  /*09a0*/  @P3 LDG.E R26, desc[UR6][R14.64+0x10] ;  /* 0x000010060e1a3981 */ /* 0x000ea6000c1e1900 */
[----:B------:R-:W-:-:S02]  /*09b0*/  ISETP.GT.AND P2, PT, R25, -0x1, !P2 ;  /* 0xffffffff1900780c */ /* 0x000fc40005744270 */
[C---:B------:R-:W-:Y:S02]  /*09c0*/  ISETP.GE.AND P1, PT, R12.reuse, UR8, PT ;  /* 0x000000080c007c0c */ /* 0x040fe4000bf26270 */
[----:B------:R-:W-:Y:S02]  /*09d0*/  PLOP3.LUT P2, PT, P2, P4, PT, 0x80, 0x8 ;  /* 0x000000000008781c */ /* 0x000fe40001749070 */
[----:B------:R-:W-:Y:S02]  /*09e0*/  ISETP.GT.AND P0, PT, R27, -0x1, !P0 ;  /* 0xffffffff1b00780c */ /* 0x000fe40004704270 */
[----:B------:R-:W-:Y:S02]  /*09f0*/  ISETP.GT.AND P1, PT, R12, -0x1, !P1 ;  /* 0xffffffff0c00780c */ /* 0x000fe40004f24270 */
[----:B------:R-:W-:Y:S02]  /*0a00*/  ISETP.GE.AND P6, PT, R18, UR9, PT ;  /* 0x0000000912007c0c */ /* 0x000fe4000bfc6270 */
[----:B------:R-:W-:-:S02]  /*0a10*/  ISETP.GE.AND P4, PT, R29, UR8, PT ;  /* 0x000000081d007c0c */ /* 0x000fc4000bf86270 */
[----:B------:R-:W-:Y:S02]  /*0a20*/  PLOP3.LUT P0, PT, P0, P1, PT, 0x80, 0x8 ;  /* 0x000000000008781c */ /* 0x000fe40000703070 */
[----:B------:R-:W-:Y:S02]  /*0a30*/  ISETP.GT.AND P6, PT, R18, -0x1, !P6 ;  /* 0xffffffff1200780c */ /* 0x000fe400077c4270 */
[----:B------:R-:W-:Y:S01]  /*0a40*/  ISETP.GT.AND P4, PT, R29, -0x1, !P4 ;  /* 0xffffffff1d00780c */ /* 0x000fe20006784270 */
[----:B------:R-:W-:Y:S02]  /*0a50*/  @P2 IMAD R25, R16, UR9, R25 ;  /* 0x0000000910192c24 */ /* 0x000fe4000f8e0219 */
[----:B------:R-:W3:Y:S01]  /*0a60*/  @P2 LDC.64 R16, c[0x0][0x380] ;  /* 0x0000e000ff102b82 */ /* 0x000ee20000000a00 */
[----:B------:R-:W-:Y:S01]  /*0a70*/  PLOP3.LUT P4, PT, P6, P4, PT, 0x80, 0x8 ;  /* 0x000000000008781c */ /* 0x000fe20003789070 */
[----:B-1----:R-:W-:-:S04]  /*0a80*/  @P5 IMAD.WIDE R22, R13, 0x4, R22 ;  /* 0x000000040d165825 */ /* 0x002fc800078e0216 */
[----:B------:R-:W-:Y:S02]  /*0a90*/  @P0 IMAD R27, R12, UR9, R27 ;  /* 0x000000090c1b0c24 */ /* 0x000fe4000f8e021b */
[----:B------:R-:W1:Y:S01]  /*0aa0*/  @P0 LDC.64 R12, c[0x0][0x380] ;  /* 0x0000e000ff0c0b82 */ /* 0x000e620000000a00 */
[----:B0-----:R-:W-:Y:S01]  /*0ab0*/  @P3 IMAD.WIDE R20, R19, 0x4, R20 ;  /* 0x0000000413143825 */ /* 0x001fe200078e0214 */
[----:B------:R-:W4:Y:S04]  /*0ac0*/  @P5 LDG.E R23, desc[UR6][R22.64] ;  /* 0x0000000616175981 */ /* 0x000f28000c1e1900 */
[----:B------:R-:W-:Y:S01]  /*0ad0*/  @P4 IMAD R29, R29, UR9, R18 ;  /* 0x000000091d1d4c24 */ /* 0x000fe2000f8e0212 */
[----:B------:R-:W2:Y:S01]  /*0ae0*/  @P3 LDG.E R21, desc[UR6][R20.64] ;  /* 0x0000000614153981 */ /* 0x000ea2000c1e1900 */
[----:B------:R-:W0:Y:S03]  /*0af0*/  @P4 LDC.64 R18, c[0x0][0x380] ;  /* 0x0000e000ff124b82 */ /* 0x000e260000000a00 */
[----:B------:R-:W5:Y:S04]  /*0b00*/  @P4 LDG.E R28, desc[UR6][R14.64+0x1c] ;  /* 0x00001c060e1c4981 */ /* 0x000f68000c1e1900 */
[----:B------:R-:W5:Y:S01]  /*0b10*/  @P0 LDG.E R22, desc[UR6][R14.64+0x18] ;  /* 0x000018060e160981 */ /* 0x000f62000c1e1900 */
[----:B---3--:R-:W-:-:S03]  /*0b20*/  @P2 IMAD.WIDE R16, R25, 0x4, R16 ;  /* 0x0000000419102825 */ /* 0x008fc600078e0210 */
[----:B------:R-:W4:Y:S04]  /*0b30*/  @P5 LDG.E R25, desc[UR6][R14.64+0xc] ;  /* 0x00000c060e195981 */ /* 0x000f28000c1e1900 */
[----:B------:R-:W3:Y:S01]  /*0b40*/  @P2 LDG.E R17, desc[UR6][R16.64] ;  /* 0x0000000610112981 */ /* 0x000ee2000c1e1900 */
[----:B-1----:R-:W-:-:S03]  /*0b50*/  @P0 IMAD.WIDE R12, R27, 0x4, R12 ;  /* 0x000000041b0c0825 */ /* 0x002fc600078e020c */
[----:B------:R-:W3:Y:S04]  /*0b60*/  @P2 LDG.E R27, desc[UR6][R14.64+0x14] ;  /* 0x000014060e1b2981 */ /* 0x000ee8000c1e1900 */
[----:B------:R-:W5:Y:S01]  /*0b70*/  @P0 LDG.E R13, desc[UR6][R12.64] ;  /* 0x000000060c0d0981 */ /* 0x000f62000c1e1900 */
[----:B0-----:R-:W-:-:S06]  /*0b80*/  @P4 IMAD.WIDE R18, R29, 0x4, R18 ;  /* 0x000000041d124825 */ /* 0x001fcc00078e0212 */
[----:B------:R-:W5:Y:S01]  /*0b90*/  @P4 LDG.E R19, desc[UR6][R18.64] ;  /* 0x0000000612134981 */ /* 0x000f62000c1e1900 */
[----:B------:R-:W-:-:S05]  /*0ba0*/  VIADD R24, R24, 0x8 ;  /* 0x0000000818187836 */ /* 0x000fca0000000000 */
[----:B------:R-:W-:Y:S01]  /*0bb0*/  ISETP.NE.AND P1, PT, R24, R9, PT ;  /* 0x000000091800720c */ /* 0x000fe20003f25270 */
[----:B----4-:R-:W-:-:S04]  /*0bc0*/  @P5 FFMA R4, R23, R25, R4 ;  /* 0x0000001917045223 */ /* 0x010fc80000000004 */
[----:B--2---:R-:W-:-:S04]  /*0bd0*/  @P3 FFMA R4, R21, R26, R4 ;  /* 0x0000001a15043223 */ /* 0x004fc80000000004 */
[----:B---3--:R-:W-:-:S04]  /*0be0*/  @P2 FFMA R4, R17, R27, R4 ;  /* 0x0000001b11042223 */ /* 0x008fc80000000004 */
[----:B-----5:R-:W-:-:S04]  /*0bf0*/  @P0 FFMA R4, R13, R22, R4 ;  /* 0x000000160d040223 */ /* 0x020fc80000000004 */
[----:B------:R-:W-:Y:S01]  /*0c00*/  @P4 FFMA R4, R19, R28, R4 ;  /* 0x0000001c13044223 */ /* 0x000fe20000000004 */
[----:B------:R-:W-:Y:S06]  /*0c10*/  @P1 BRA `(.L_x_2) ;  /* 0xfffffff800381947 */ /* 0x000fec000383ffff */
[----:B------:R-:W-:-:S07]  /*0c20*/  IMAD.MOV.U32 R20, RZ, RZ, R9 ;  /* 0x000000ffff147224 */ /* 0x000fce00078e0009 */
.L_x_1:
[----:B------:R-:W-:-:S13]  /*0c30*/  ISETP.NE.AND P0, PT, R7, RZ, PT ;  /* 0x000000ff0700720c */ /* 0x000fda0003f05270 */
[----:B------:R-:W-:Y:S05]  /*0c40*/  @!P0 BRA `(.L_x_3) ;  /* 0x0000000800008947 */ /* 0x000fea0003800000 */
[----:B------:R-:W-:Y:S02]  /*0c50*/  IADD3 R10, PT, PT, R7, -0x1, RZ ;  /* 0xffffffff070a7810 */ /* 0x000fe40007ffe0ff */
[----:B------:R-:W-:Y:S02]  /*0c60*/  ISETP.NE.AND P6, PT, R8, RZ, PT ;  /* 0x000000ff0800720c */ /* 0x000fe40003fc5270 */
[----:B------:R-:W-:-:S13]  /*0c70*/  ISETP.GE.U32.AND P0, PT, R10, 0x3, PT ;  /* 0x000000030a00780c */ /* 0x000fda0003f06070 */
[----:B------:R-:W-:Y:S05]  /*0c80*/  @!P0 BRA `(.L_x_4) ;  /* 0x0000000000f88947 */ /* 0x000fea0003800000 */
[----:B------:R-:W1:Y:S01]  /*0c90*/  LDCU.64 UR8, c[0x0][0x398] ;  /* 0x00007300ff0877ac */ /* 0x000e620008000a00 */
[--C-:B------:R-:W-:Y:S01]  /*0ca0*/  IMAD.IADD R27, R5, 0x1, R20.reuse ;  /* 0x00000001051b7824 */ /* 0x100fe200078e0214 */
[----:B------:R-:W2:Y:S01]  /*0cb0*/  LDC.64 R12, c[0x0][0x388] ;  /* 0x0000e200ff0c7b82 */ /* 0x000ea20000000a00 */
[----:B------:R-:W-:Y:S01]  /*0cc0*/  IMAD.IADD R24, R6, 0x1, R20 ;  /* 0x0000000106187824 */ /* 0x000fe200078e0214 */
[----:B------:R-:W-:Y:S01]  /*0cd0*/  IADD3 R14, P0, PT, R20, UR5, RZ ;  /* 0x00000005140e7c10 */ /* 0x000fe2000ff1e0ff */
[C---:B------:R-:W-:Y:S02]  /*0ce0*/  VIADD R21, R27.reuse, 0x1 ;  /* 0x000000011b157836 */ /* 0x040fe40000000000 */
[C---:B------:R-:W-:Y:S01]  /*0cf0*/  VIADD R26, R24.reuse, 0x1 ;  /* 0x00000001181a7836 */ /* 0x040fe20000000000 */
[----:B------:R-:W-:Y:S01]  /*0d00*/  IADD3 R16, PT, PT, R24, 0x2, RZ ;  /* 0x0000000218107810 */ /* 0x000fe20007ffe0ff */
[C---:B------:R-:W-:Y:S01]  /*0d10*/  VIADD R25, R27.reuse, 0x2 ;  /* 0x000000021b197836 */ /* 0x040fe20000000000 */
[----:B------:R-:W3:Y:S01]  /*0d20*/  LDC.64 R18, c[0x0][0x380] ;  /* 0x0000e000ff127b82 */ /* 0x000ee20000000a00 */
[----:B------:R-:W-:-:S02]  /*0d30*/  VIADD R22, R27, 0x3 ;  /* 0x000000031b167836 */ /* 0x000fc40000000000 */
[C---:B------:R-:W-:Y:S02]  /*0d40*/  VIADD R23, R24.reuse, 0x3 ;  /* 0x0000000318177836 */ /* 0x040fe40000000000 */
[----:B------:R-:W-:Y:S01]  /*0d50*/  IMAD.X R15, RZ, RZ, RZ, P0 ;  /* 0x000000ffff0f7224 */ /* 0x000fe200000e06ff */
[C---:B-1----:R-:W-:Y:S02]  /*0d60*/  ISETP.GE.AND P2, PT, R27.reuse, UR9, PT ;  /* 0x000000091b007c0c */ /* 0x042fe4000bf46270 */
[----:B------:R-:W1:Y:S01]  /*0d70*/  LDC.64 R10, c[0x0][0x388] ;  /* 0x0000e200ff0a7b82 */ /* 0x000e620000000a00 */
[C---:B------:R-:W-:Y:S02]  /*0d80*/  ISETP.GE.AND P1, PT, R24.reuse, UR8, PT ;  /* 0x0000000818007c0c */ /* 0x040fe4000bf26270 */
[----:B------:R-:W-:Y:S02]  /*0d90*/  ISETP.GT.AND P2, PT, R27, -0x1, !P2 ;  /* 0xffffffff1b00780c */ /* 0x000fe40005744270 */
[----:B------:R-:W-:-:S02]  /*0da0*/  ISETP.GT.AND P1, PT, R24, -0x1, !P1 ;  /* 0xffffffff1800780c */ /* 0x000fc40004f24270 */
[C---:B------:R-:W-:Y:S02]  /*0db0*/  ISETP.GE.AND P3, PT, R21.reuse, UR9, PT ;  /* 0x0000000915007c0c */ /* 0x040fe4000bf66270 */
[C---:B------:R-:W-:Y:S02]  /*0dc0*/  ISETP.GE.AND P4, PT, R26.reuse, UR8, PT ;  /* 0x000000081a007c0c */ /* 0x040fe4000bf86270 */
[----:B------:R-:W-:Y:S02]  /*0dd0*/  PLOP3.LUT P2, PT, P2, P1, PT, 0x80, 0x8 ;  /* 0x000000000008781c */ /* 0x000fe40001743070 */
[----:B------:R-:W-:Y:S02]  /*0de0*/  ISETP.GT.AND P1, PT, R21, -0x1, !P3 ;  /* 0xffffffff1500780c */ /* 0x000fe40005f24270 */
[----:B------:R-:W-:Y:S02]  /*0df0*/  ISETP.GT.AND P3, PT, R26, -0x1, !P4 ;  /* 0xffffffff1a00780c */ /* 0x000fe40006764270 */
[----:B------:R-:W-:-:S02]  /*0e00*/  ISETP.GE.AND P4, PT, R25, UR9, PT ;  /* 0x0000000919007c0c */ /* 0x000fc4000bf86270 */
[----:B------:R-:W-:Y:S02]  /*0e10*/  ISETP.GE.AND P5, PT, R16, UR8, PT ;  /* 0x0000000810007c0c */ /* 0x000fe4000bfa6270 */
[----:B------:R-:W-:Y:S02]  /*0e20*/  PLOP3.LUT P1, PT, P1, P3, PT, 0x80, 0x8 ;  /* 0x000000000008781c */ /* 0x000fe40000f27070 */
[----:B------:R-:W-:Y:S01]  /*0e30*/  ISETP.GT.AND P4, PT, R25, -0x1, !P4 ;  /* 0xffffffff1900780c */ /* 0x000fe20006784270 */
[----:B------:R-:W-:Y:S01]  /*0e40*/  @P2 IMAD R27, R24, UR9, R27 ;  /* 0x00000009181b2c24 */ /* 0x000fe2000f8e021b */
[----:B------:R-:W-:Y:S01]  /*0e50*/  ISETP.GT.AND P5, PT, R16, -0x1, !P5 ;  /* 0xffffffff1000780c */ /* 0x000fe20006fa4270 */
[----:B------:R-:W-:Y:S01]  /*0e60*/  @P2 VIADD R29, R20, UR5 ;  /* 0x00000005141d2c36 */ /* 0x000fe20008000000 */
[----:B------:R-:W-:Y:S01]  /*0e70*/  ISETP.GE.AND P3, PT, R22, UR9, PT ;  /* 0x0000000916007c0c */ /* 0x000fe2000bf66270 */
[----:B---3--:R-:W-:Y:S01]  /*0e80*/  @P2 IMAD.WIDE R18, R27, 0x4, R18 ;  /* 0x000000041b122825 */ /* 0x008fe200078e0212 */
[----:B------:R-:W-:-:S02]  /*0e90*/  ISETP.GE.AND P0, PT, R23, UR8, PT ;  /* 0x0000000817007c0c */ /* 0x000fc4000bf06270 */
[----:B------:R-:W-:Y:S02]  /*0ea0*/  PLOP3.LUT P4, PT, P4, P5, PT, 0x80, 0x8 ;  /* 0x000000000008781c */ /* 0x000fe4000278b070 */
[----:B------:R-:W-:Y:S01]  /*0eb0*/  ISETP.GT.AND P3, PT, R22, -0x1, !P3 ;  /* 0xffffffff1600780c */ /* 0x000fe20005f64270 */
[----:B------:R-:W-:Y:S01]  /*0ec0*/  @P1 IMAD R21, R26, UR9, R21 ;  /* 0x000000091a151c24 */ /* 0x000fe2000f8e0215 */
[----:B------:R-:W-:Y:S01]  /*0ed0*/  ISETP.GT.AND P0, PT, R23, -0x1, !P0 ;  /* 0xffffffff1700780c */ /* 0x000fe20004704270 */
[----:B-1----:R-:W-:Y:S01]  /*0ee0*/  @P2 IMAD.WIDE.U32 R26, R29, 0x4, R10 ;  /* 0x000000041d1a2825 */ /* 0x002fe200078e000a */
[C---:B--2---:R-:W-:Y:S01]  /*0ef0*/  LEA R12, P5, R14.reuse, R12, 0x2 ;  /* 0x0000000c0e0c7211 */ /* 0x044fe200078a10ff */
[----:B0-----:R-:W2:Y:S01]  /*0f00*/  @P2 LDG.E R19, desc[UR6][R18.64] ;  /* 0x0000000612132981 */ /* 0x001ea2000c1e1900 */
[----:B------:R-:W-:Y:S02]  /*0f10*/  PLOP3.LUT P0, PT, P3, P0, PT, 0x80, 0x8 ;  /* 0x000000000008781c */ /* 0x000fe40001f01070 */
[----:B------:R-:W-:Y:S01]  /*0f20*/  LEA.HI.X R13, R14, R13, R15, 0x2, P5 ;  /* 0x0000000d0e0d7211 */ /* 0x000fe200028f140f */
[----:B------:R-:W2:Y:S01]  /*0f30*/  @P2 LDG.E R26, desc[UR6][R26.64] ;  /* 0x000000061a1a2981 */ /* 0x000ea2000c1e1900 */
[----:B------:R-:W0:Y:S01]  /*0f40*/  @P1 LDC.64 R14, c[0x0][0x380] ;  /* 0x0000e000ff0e1b82 */ /* 0x000e220000000a00 */
[----:B------:R-:W-:-:S07]  /*0f50*/  @P4 IMAD R25, R16, UR9, R25 ;  /* 0x0000000910194c24 */ /* 0x000fce000f8e0219 */
[----:B------:R-:W1:Y:S01]  /*0f60*/  @P4 LDC.64 R16, c[0x0][0x380] ;  /* 0x0000e000ff104b82 */ /* 0x000e620000000a00 */
[----:B------:R-:W-:Y:S02]  /*0f70*/  @P0 IMAD R23, R23, UR9, R22 ;  /* 0x0000000917170c24 */ /* 0x000fe4000f8e0216 */
[----:B------:R-:W3:Y:S05]  /*0f80*/  @P4 LDG.E R22, desc[UR6][R12.64+0x8] ;  /* 0x000008060c164981 */ /* 0x000eea000c1e1900 */
[----:B------:R-:W4:Y:S01]  /*0f90*/  @P0 LDC.64 R10, c[0x0][0x380] ;  /* 0x0000e000ff0a0b82 */ /* 0x000f220000000a00 */
[----:B0-----:R-:W-:Y:S02]  /*0fa0*/  @P1 IMAD.WIDE R14, R21, 0x4, R14 ;  /* 0x00000004150e1825 */ /* 0x001fe400078e020e */
[----:B------:R-:W5:Y:S04]  /*0fb0*/  @P1 LDG.E R21, desc[UR6][R12.64+0x4] ;  /* 0x000004060c151981 */ /* 0x000f68000c1e1900 */
[----:B------:R-:W5:Y:S01]  /*0fc0*/  @P1 LDG.E R15, desc[UR6][R14.64] ;  /* 0x000000060e0f1981 */ /* 0x000f62000c1e1900 */
[----:B-1----:R-:W-:-:S06]  /*0fd0*/  @P4 IMAD.WIDE R16, R25, 0x4, R16 ;  /* 0x0000000419104825 */ /* 0x002fcc00078e0210 */
[----:B------:R-:W3:Y:S01]  /*0fe0*/  @P4 LDG.E R17, desc[UR6][R16.64] ;  /* 0x0000000610114981 */ /* 0x000ee2000c1e1900 */
[----:B----4-:R-:W-:-:S03]  /*0ff0*/  @P0 IMAD.WIDE R10, R23, 0x4, R10 ;  /* 0x00000004170a0825 */ /* 0x010fc600078e020a */
[----:B------:R-:W4:Y:S04]  /*1000*/  @P0 LDG.E R23, desc[UR6][R12.64+0xc] ;  /* 0x00000c060c170981 */ /* 0x000f28000c1e1900 */
[----:B------:R-:W4:Y:S01]  /*1010*/  @P0 LDG.E R11, desc[UR6][R10.64] ;  /* 0x000000060a0b0981 */ /* 0x000f22000c1e1900 */
[----:B------:R-:W-:Y:S02]  /*1020*/  VIADD R20, R20, 0x4 ;  /* 0x0000000414147836 */ /* 0x000fe40000000000 */
[----:B--2---:R-:W-:-:S04]  /*1030*/  @P2 FFMA R4, R19, R26, R4 ;  /* 0x0000001a13042223 */ /* 0x004fc80000000004 */
[----:B-----5:R-:W-:-:S04]  /*1040*/  @P1 FFMA R4, R15, R21, R4 ;  /* 0x000000150f041223 */ /* 0x020fc80000000004 */
[----:B---3--:R-:W-:-:S04]  /*1050*/  @P4 FFMA R4, R17, R22, R4 ;  /* 0x0000001611044223 */ /* 0x008fc80000000004 */
[----:B----4-:R-:W-:-:S07]  /*1060*/  @P0 FFMA R4, R11, R23, R4 ;  /* 0x000000170b040223 */ /* 0x010fce0000000004 */
.L_x_4:
[----:B------:R-:W-:Y:S05]  /*1070*/  @!P6 BRA `(.L_x_3) ;  /* 0x0000000000f4e947 */ /* 0x000fea0003800000 */
[----:B------:R-:W1:Y:S01]  /*1080*/  LDCU UR8, c[0x0][0x3a0] ;  /* 0x00007400ff0877ac */ /* 0x000e620008000800 */
[----:B------:R-:W-:Y:S01]  /*1090*/  ISETP.NE.AND P0, PT, R8, 0x1, PT ;  /* 0x000000010800780c */ /* 0x000fe20003f05270 */
[----:B-1----:R-:W-:-:S12]  /*10a0*/  ULOP3.LUT UP1, URZ, UR8, 0x1, URZ, 0xc0, !UPT ;  /* 0x0000000108ff7892 */ /* 0x002fd8000f82c0ff */
[----:B------:R-:W-:Y:S05]  /*10b0*/  @!P0 BRA `(.L_x_5) ;  /* 0x0000000000908947 */ /* 0x000fea0003800000 */
[----:B------:R-:W1:Y:S01]  /*10c0*/  LDCU.64 UR8, c[0x0][0x398] ;  /* 0x00007300ff0877ac */ /* 0x000e620008000a00 */
[----:B------:R-:W-:Y:S01]  /*10d0*/  IADD3 R19, PT, PT, R5, R20, RZ ;  /* 0x0000001405137210 */ /* 0x000fe20007ffe0ff */
[----:B------:R-:W-:Y:S01]  /*10e0*/  IMAD.IADD R18, R6, 0x1, R20 ;  /* 0x0000000106127824 */ /* 0x000fe200078e0214 */
[----:B------:R-:W2:Y:S03]  /*10f0*/  LDC.64 R16, c[0x0][0x380] ;  /* 0x0000e000ff107b82 */ /* 0x000ea60000000a00 */
[----:B------:R-:W-:Y:S02]  /*1100*/  VIADD R21, R19, 0x1 ;  /* 0x0000000113157836 */ /* 0x000fe40000000000 */
[----:B------:R-:W-:-:S03]  /*1110*/  VIADD R22, R18, 0x1 ;  /* 0x0000000112167836 */ /* 0x000fc60000000000 */
[----:B------:R-:W3:Y:S01]  /*1120*/  LDC.64 R14, c[0x0][0x388] ;  /* 0x0000e200ff0e7b82 */ /* 0x000ee20000000a00 */
[C---:B-1----:R-:W-:Y:S02]  /*1130*/  ISETP.GE.AND P0, PT, R21.reuse, UR9, PT ;  /* 0x0000000915007c0c */ /* 0x042fe4000bf06270 */
[C---:B------:R-:W-:Y:S02]  /*1140*/  ISETP.GE.AND P1, PT, R22.reuse, UR8, PT ;  /* 0x0000000816007c0c */ /* 0x040fe4000bf26270 */
[----:B------:R-:W-:Y:S02]  /*1150*/  ISETP.GT.AND P0, PT, R21, -0x1, !P0 ;  /* 0xffffffff1500780c */ /* 0x000fe40004704270 */
[----:B------:R-:W-:Y:S02]  /*1160*/  ISETP.GT.AND P1, PT, R22, -0x1, !P1 ;  /* 0xffffffff1600780c */ /* 0x000fe40004f24270 */
[----:B------:R-:W-:Y:S02]  /*1170*/  ISETP.GE.AND P2, PT, R18, UR8, PT ;  /* 0x0000000812007c0c */ /* 0x000fe4000bf46270 */
[----:B------:R-:W-:-:S02]  /*1180*/  PLOP3.LUT P0, PT, P0, P1, PT, 0x80, 0x8 ;  /* 0x000000000008781c */ /* 0x000fc40000703070 */
[C---:B------:R-:W-:Y:S02]  /*1190*/  ISETP.GE.AND P1, PT, R19.reuse, UR9, PT ;  /* 0x0000000913007c0c */ /* 0x040fe4000bf26270 */
[----:B------:R-:W-:Y:S02]  /*11a0*/  ISETP.GT.AND P2, PT, R18, -0x1, !P2 ;  /* 0xffffffff1200780c */ /* 0x000fe40005744270 */
[----:B------:R-:W-:-:S04]  /*11b0*/  ISETP.GT.AND P1, PT, R19, -0x1, !P1 ;  /* 0xffffffff1300780c */ /* 0x000fc80004f24270 */
[----:B------:R-:W-:-:S03]  /*11c0*/  PLOP3.LUT P1, PT, P1, P2, PT, 0x80, 0x8 ;  /* 0x000000000008781c */ /* 0x000fc60000f25070 */
[----:B------:R-:W1:Y:S01]  /*11d0*/  @P0 LDC.64 R12, c[0x0][0x388] ;  /* 0x0000e200ff0c0b82 */ /* 0x000e620000000a00 */
[----:B------:R-:W-:-:S07]  /*11e0*/  @P0 IMAD R21, R22, UR9, R21 ;  /* 0x0000000916150c24 */ /* 0x000fce000f8e0215 */
[----:B------:R-:W4:Y:S02]  /*11f0*/  @P0 LDC.64 R10, c[0x0][0x380] ;  /* 0x0000e000ff0a0b82 */ /* 0x000f240000000a00 */
[----:B------:R-:W-:Y:S01]  /*1200*/  @P1 IMAD R19, R18, UR9, R19 ;  /* 0x0000000912131c24 */ /* 0x000fe2000f8e0213 */
[C---:B------:R-:W-:Y:S01]  /*1210*/  @P0 IADD3 R18, P2, PT, R20.reuse, UR5, RZ ;  /* 0x0000000514120c10 */ /* 0x040fe2000ff5e0ff */
[----:B------:R-:W-:Y:S02]  /*1220*/  @P1 VIADD R23, R20, UR5 ;  /* 0x0000000514171c36 */ /* 0x000fe40008000000 */
[----:B--2---:R-:W-:-:S04]  /*1230*/  @P1 IMAD.WIDE R16, R19, 0x4, R16 ;  /* 0x0000000413101825 */ /* 0x004fc800078e0210 */
[----:B------:R-:W-:Y:S02]  /*1240*/  @P0 IMAD.X R19, RZ, RZ, RZ, P2 ;  /* 0x000000ffff130224 */ /* 0x000fe400010e06ff */
[----:B---3--:R-:W-:Y:S01]  /*1250*/  @P1 IMAD.WIDE.U32 R14, R23, 0x4, R14 ;  /* 0x00000004170e1825 */ /* 0x008fe200078e000e */
[----:B0-----:R-:W2:Y:S01]  /*1260*/  @P1 LDG.E R17, desc[UR6][R16.64] ;  /* 0x0000000610111981 */ /* 0x001ea2000c1e1900 */
[----:B-1----:R-:W-:-:S04]  /*1270*/  @P0 LEA R12, P2, R18, R12, 0x2 ;  /* 0x0000000c120c0211 */ /* 0x002fc800078410ff */
[----:B------:R-:W2:Y:S01]  /*1280*/  @P1 LDG.E R15, desc[UR6][R14.64] ;  /* 0x000000060e0f1981 */ /* 0x000ea2000c1e1900 */
[----:B------:R-:W-:Y:S01]  /*1290*/  @P0 LEA.HI.X R13, R18, R13, R19, 0x2, P2 ;  /* 0x0000000d120d0211 */ /* 0x000fe200010f1413 */
[----:B----4-:R-:W-:-:S04]  /*12a0*/  @P0 IMAD.WIDE R10, R21, 0x4, R10 ;  /* 0x00000004150a0825 */ /* 0x010fc800078e020a */
[----:B------:R-:W3:Y:S04]  /*12b0*/  @P0 LDG.E R12, desc[UR6][R12.64+0x4] ;  /* 0x000004060c0c0981 */ /* 0x000ee8000c1e1900 */
[----:B------:R-:W3:Y:S01]  /*12c0*/  @P0 LDG.E R11, desc[UR6][R10.64] ;  /* 0x000000060a0b0981 */ /* 0x000ee2000c1e1900 */
[----:B------:R-:W-:Y:S01]  /*12d0*/  IADD3 R20, PT, PT, R20, 0x2, RZ ;  /* 0x0000000214147810 */ /* 0x000fe20007ffe0ff */
[----:B--2---:R-:W-:-:S04]  /*12e0*/  @P1 FFMA R4, R15, R17, R4 ;  /* 0x000000110f041223 */ /* 0x004fc80000000004 */
[----:B---3--:R-:W-:-:S07]  /*12f0*/  @P0 FFMA R4, R11, R12, R4 ;  /* 0x0000000c0b040223 */ /* 0x008fce0000000004 */
.L_x_5:
[----:B------:R-:W-:Y:S05]  /*1300*/  BRA.U !UP1, `(.L_x_3) ;  /* 0x0000000109507547 */ /* 0x000fea000b800000 */
[----:B------:R-:W1:Y:S01]  /*1310*/  LDCU.64 UR8, c[0x0][0x398] ;  /* 0x00007300ff0877ac */ /* 0x000e620008000a00 */
[--C-:B------:R-:W-:Y:S01]  /*1320*/  IMAD.IADD R15, R5, 0x1, R20.reuse ;  /* 0x00000001050f7824 */ /* 0x100fe200078e0214 */
[----:B------:R-:W-:Y:S01]  /*1330*/  BSSY.RECONVERGENT B0, `(.L_x_3) ;  /* 0x0000011000007945 */ /* 0x000fe20003800200 */
[----:B------:R-:W-:-:S03]  /*1340*/  IMAD.IADD R14, R6, 0x1, R20 ;  /* 0x00000001060e7824 */ /* 0x000fc600078e0214 */
[C---:B-1----:R-:W-:Y:S02]  /*1350*/  ISETP.GE.AND P0, PT, R15.reuse, UR9, PT ;  /* 0x000000090f007c0c */ /* 0x042fe4000bf06270 */
[C---:B------:R-:W-:Y:S02]  /*1360*/  ISETP.GE.AND P1, PT, R14.reuse, UR8, PT ;  /* 0x000000080e007c0c */ /* 0x040fe4000bf26270 */
[----:B------:R-:W-:Y:S02]  /*1370*/  ISETP.GT.AND P0, PT, R15, -0x1, !P0 ;  /* 0xffffffff0f00780c */ /* 0x000fe40004704270 */
[----:B------:R-:W-:-:S04]  /*1380*/  ISETP.GT.AND P1, PT, R14, -0x1, !P1 ;  /* 0xffffffff0e00780c */ /* 0x000fc80004f24270 */
[----:B------:R-:W-:-:S13]  /*1390*/  PLOP3.LUT P0, PT, P0, P1, PT, 0x80, 0x8 ;  /* 0x000000000008781c */ /* 0x000fda0000703070 */
[----:B------:R-:W-:Y:S05]  /*13a0*/  @!P0 BRA `(.L_x_6) ;  /* 0x0000000000248947 */ /* 0x000fea0003800000 */
[----:B------:R-:W1:Y:S01]  /*13b0*/  LDC.64 R12, c[0x0][0x380] ;  /* 0x0000e000ff0c7b82 */ /* 0x000e620000000a00 */
[----:B------:R-:W-:Y:S02]  /*13c0*/  IMAD R15, R14, UR9, R15 ;  /* 0x000000090e0f7c24 */ /* 0x000fe4000f8e020f */
[----:B------:R-:W-:-:S05]  /*13d0*/  VIADD R17, R20, UR5 ;  /* 0x0000000514117c36 */ /* 0x000fca0008000000 */
[----:B------:R-:W2:Y:S01]  /*13e0*/  LDC.64 R10, c[0x0][0x388] ;  /* 0x0000e200ff0a7b82 */ /* 0x000ea20000000a00 */
[----:B-1----:R-:W-:-:S06]  /*13f0*/  IMAD.WIDE R12, R15, 0x4, R12 ;  /* 0x000000040f0c7825 */ /* 0x002fcc00078e020c */
[----:B0-----:R-:W3:Y:S01]  /*1400*/  LDG.E R13, desc[UR6][R12.64] ;  /* 0x000000060c0d7981 */ /* 0x001ee2000c1e1900 */
[----:B--2---:R-:W-:-:S06]  /*1410*/  IMAD.WIDE.U32 R10, R17, 0x4, R10 ;  /* 0x00000004110a7825 */ /* 0x004fcc00078e000a */
[----:B------:R-:W3:Y:S02]  /*1420*/  LDG.E R10, desc[UR6][R10.64] ;  /* 0x000000060a0a7981 */ /* 0x000ee4000c1e1900 */
[----:B---3--:R-:W-:-:S07]  /*1430*/  FFMA R4, R13, R10, R4 ;  /* 0x0000000a0d047223 */ /* 0x008fce0000000004 */
.L_x_6:
[----:B0-----:R-:W-:Y:S05]  /*1440*/  BSYNC.RECONVERGENT B0 ;  /* 0x0000000000007941 */ /* 0x001fea0003800200 */
.L_x_3:
[----:B------:R-:W-:Y:S05]  /*1450*/  BRA.U UP0, `(.L_x_7) ;  /* 0xfffffff100007547 */ /* 0x000fea000b83ffff */
.L_x_0:
[----:B------:R-:W1:Y:S01]  /*1460*/  LDC.64 R6, c[0x0][0x390] ;  /* 0x0000e400ff067b82 */ /* 0x000e620000000a00 */
[----:B------:R-:W-:-:S04]  /*1470*/  IMAD R3, R0, R3, R0 ;  /* 0x0000000300037224 */ /* 0x000fc800078e0200 */
[----:B------:R-:W-:-:S04]  /*1480*/  IMAD.IADD R3, R2, 0x1, R3 ;  /* 0x0000000102037824 */ /* 0x000fc800078e0203 */
[----:B-1----:R-:W-:-:S05]  /*1490*/  IMAD.WIDE R2, R3, 0x4, R6 ;  /* 0x0000000403027825 */ /* 0x002fca00078e0206 */
[----:B0-----:R-:W-:Y:S01]  /*14a0*/  STG.E desc[UR6][R2.64], R4 ;  /* 0x0000000402007986 */ /* 0x001fe2000c101906 */
[----:B------:R-:W-:Y:S05]  /*14b0*/  EXIT ;  /* 0x000000000000794d */ /* 0x000fea0003800000 */
.L_x_8:
[----:B------:R-:W-:-:S00]  /*14c0*/  BRA `(.L_x_8) ;  /* 0xfffffffc00fc7947 */ /* 0x000fc0000383ffff */
[----:B------:R-:W-:-:S00]  /*14d0*/  NOP ;  /* 0x0000000000007918 */ /* 0x000fc00000000000 */
        /* <DEDUP_REMOVED lines=10> */
.L_x_25:


//--------------------- .text._Z13conv2d_sharedPKfS0_Pfiiiii --------------------------
	.section	.text._Z13conv2d_sharedPKfS0_Pfiiiii,"ax",@progbits
	.align	128
        .global         _Z13conv2d_sharedPKfS0_Pfiiiii
        .type           _Z13conv2d_sharedPKfS0_Pfiiiii,@function
        .size           _Z13conv2d_sharedPKfS0_Pfiiiii,(.L_x_26 - _Z13conv2d_sharedPKfS0_Pfiiiii)
        .other          _Z13conv2d_sharedPKfS0_Pfiiiii,@"STO_CUDA_ENTRY STV_DEFAULT"
_Z13conv2d_sharedPKfS0_Pfiiiii:
.text._Z13conv2d_sharedPKfS0_Pfiiiii:
[----:B------:R-:W-:Y:S01]  /*0000*/  LDC R1, c[0x0][0x37c] ;  /* 0x0000df00ff017b82 */ /* 0x000fe20000000800 */
[----:B------:R-:W0:Y:S07]  /*0010*/  S2R R0, SR_TID.X ;  /* 0x0000000000007919 */ /* 0x000e2e0000002100 */
[----:B------:R-:W0:Y:S01]  /*0020*/  LDC R5, c[0x0][0x360] ;  /* 0x0000d800ff057b82 */ /* 0x000e220000000800 */
[----:B------:R-:W1:Y:S01]  /*0030*/  LDCU UR6, c[0x0][0x398] ;  /* 0x00007300ff0677ac */ /* 0x000e620008000800 */
[----:B------:R-:W2:Y:S01]  /*0040*/  S2R R3, SR_TID.Y ;  /* 0x0000000000037919 */ /* 0x000ea20000002200 */
[----:B------:R-:W3:Y:S05]  /*0050*/  LDCU.64 UR8, c[0x0][0x358] ;  /* 0x00006b00ff0877ac */ /* 0x000eea0008000a00 */
[----:B------:R-:W0:Y:S08]  /*0060*/  S2UR UR4, SR_CTAID.X ;  /* 0x00000000000479c3 */ /* 0x000e300000002500 */
[----:B------:R-:W2:Y:S08]  /*0070*/  S2UR UR5, SR_CTAID.Y ;  /* 0x00000000000579c3 */ /* 0x000eb00000002600 */
[----:B------:R-:W2:Y:S08]  /*0080*/  LDC R4, c[0x0][0x364] ;  /* 0x0000d900ff047b82 */ /* 0x000eb00000000800 */
[----:B------:R-:W4:Y:S01]  /*0090*/  LDC R6, c[0x0][0x3a8] ;  /* 0x0000ea00ff067b82 */ /* 0x000f220000000800 */
[----:B0-----:R-:W-:-:S07]  /*00a0*/  IMAD R2, R5, UR4, R0 ;  /* 0x0000000405027c24 */ /* 0x001fce000f8e0200 */
[----:B------:R-:W4:Y:S08]  /*00b0*/  LDC.64 R10, c[0x0][0x3a0] ;  /* 0x0000e800ff0a7b82 */ /* 0x000f300000000a00 */
[----:B------:R-:W0:Y:S01]  /*00c0*/  LDC R16, c[0x0][0x39c] ;  /* 0x0000e700ff107b82 */ /* 0x000e220000000800 */
[----:B--2---:R-:W-:Y:S02]  /*00d0*/  IMAD R4, R4, UR5, R3 ;  /* 0x0000000504047c24 */ /* 0x004fe4000f8e0203 */
[----:B----4-:R-:W-:-:S02]  /*00e0*/  IMAD R5, R2, R6, -R11 ;  /* 0x0000000602057224 */ /* 0x010fc400078e0a0b */
[----:B------:R-:W-:-:S05]  /*00f0*/  IMAD R12, R4, R6, -R11 ;  /* 0x00000006040c7224 */ /* 0x000fca00078e0a0b */
[C---:B-1----:R-:W-:Y:S02]  /*0100*/  ISETP.GE.AND P1, PT, R12.reuse, UR6, PT ;  /* 0x000000060c007c0c */ /* 0x042fe4000bf26270 */
[C---:B0-----:R-:W-:Y:S02]  /*0110*/  ISETP.GE.AND P0, PT, R5.reuse, R16, PT ;  /* 0x000000100500720c */ /* 0x041fe40003f06270 */
[----:B------:R-:W-:Y:S02]  /*0120*/  ISETP.GT.AND P1, PT, R12, -0x1, !P1 ;  /* 0xffffffff0c00780c */ /* 0x000fe40004f24270 */
[----:B------:R-:W-:-:S04]  /*0130*/  ISETP.GT.AND P0, PT, R5, -0x1, !P0 ;  /* 0xffffffff0500780c */ /* 0x000fc80004704270 */
[----:B------:R-:W-:-:S13]  /*0140*/  PLOP3.LUT P0, PT, P0, P1, PT, 0x80, 0x8 ;  /* 0x000000000008781c */ /* 0x000fda0000703070 */
[----:B------:R-:W0:Y:S01]  /*0150*/  @P0 LDC.64 R8, c[0x0][0x380] ;  /* 0x0000e000ff080b82 */ /* 0x000e220000000a00 */
[----:B------:R-:W-:-:S04]  /*0160*/  @P0 IMAD R5, R12, R16, R5 ;  /* 0x000000100c050224 */ /* 0x000fc800078e0205 */
[----:B0-----:R-:W-:-:S06]  /*0170*/  @P0 IMAD.WIDE R8, R5, 0x4, R8 ;  /* 0x0000000405080825 */ /* 0x001fcc00078e0208 */
[----:B---3--:R0:W2:Y:S01]  /*0180*/  @P0 LDG.E R8, desc[UR8][R8.64] ;  /* 0x0000000808080981 */ /* 0x0080a2000c1e1900 */
[----:B------:R-:W-:Y:S01]  /*0190*/  IABS R5, R6 ;  /* 0x0000000600057213 */ /* 0x000fe20000000000 */
[----:B------:R-:W1:Y:S01]  /*01a0*/  S2UR UR5, SR_CgaCtaId ;  /* 0x00000000000579c3 */ /* 0x000e620000008800 */
[C---:B------:R-:W-:Y:S01]  /*01b0*/  IADD3 R12, PT, PT, -R10.reuse, UR6, RZ ;  /* 0x000000060a0c7c10 */ /* 0x040fe2000fffe1ff */
[----:B------:R-:W-:Y:S01]  /*01c0*/  UMOV UR4, 0x400 ;  /* 0x0000040000047882 */ /* 0x000fe20000000000 */
[----:B------:R-:W3:Y:S01]  /*01d0*/  I2F.RP R14, R5 ;  /* 0x00000005000e7306 */ /* 0x000ee20000209400 */
[----:B------:R-:W-:Y:S02]  /*01e0*/  IADD3 R16, PT, PT, -R10, R16, RZ ;  /* 0x000000100a107210 */ /* 0x000fe40007ffe1ff */
[C---:B------:R-:W-:Y:S02]  /*01f0*/  IMAD R7, R11.reuse, 0x2, R12 ;  /* 0x000000020b077824 */ /* 0x040fe400078e020c */
[----:B------:R-:W-:Y:S01]  /*0200*/  IMAD.MOV.U32 R12, RZ, RZ, RZ ;  /* 0x000000ffff0c7224 */ /* 0x000fe200078e00ff */
[----:B------:R-:W-:-:S04]  /*0210*/  LEA R11, R11, R16, 0x1 ;  /* 0x000000100b0b7211 */ /* 0x000fc800078e08ff */
[----:B------:R-:W-:Y:S02]  /*0220*/  IABS R15, R11 ;  /* 0x0000000b000f7213 */ /* 0x000fe40000000000 */
[-C--:B------:R-:W-:Y:S01]  /*0230*/  LOP3.LUT R11, R11, R6.reuse, RZ, 0x3c, !PT ;  /* 0x000000060b0b7212 */ /* 0x080fe200078e3cff */
[----:B---3--:R-:W3:Y:S01]  /*0240*/  MUFU.RCP R14, R14 ;  /* 0x0000000e000e7308 */ /* 0x008ee20000001000 */
[----:B-1----:R-:W-:Y:S01]  /*0250*/  ULEA UR4, UR5, UR4, 0x18 ;  /* 0x0000000405047291 */ /* 0x002fe2000f8ec0ff */
[----:B---3--:R-:W-:Y:S02]  /*0260*/  IADD3 R13, PT, PT, R14, 0xffffffe, RZ ;  /* 0x0ffffffe0e0d7810 */ /* 0x008fe40007ffe0ff */
[----:B------:R-:W-:Y:S02]  /*0270*/  IABS R14, R7 ;  /* 0x00000007000e7213 */ /* 0x000fe40000000000 */
[----:B------:R-:W-:Y:S02]  /*0280*/  LOP3.LUT R7, R7, R6, RZ, 0x3c, !PT ;  /* 0x0000000607077212 */ /* 0x000fe400078e3cff */
[----:B------:R-:W1:Y:S02]  /*0290*/  F2I.FTZ.U32.TRUNC.NTZ R13, R13 ;  /* 0x0000000d000d7305 */ /* 0x000e64000021f000 */
[----:B------:R-:W-:Y:S01]  /*02a0*/  ISETP.GE.AND P2, PT, R7, RZ, PT ;  /* 0x000000ff0700720c */ /* 0x000fe20003f46270 */
[----:B-1----:R-:W-:-:S04]  /*02b0*/  IMAD.MOV R18, RZ, RZ, -R13 ;  /* 0x000000ffff127224 */ /* 0x002fc800078e0a0d */
[----:B0-----:R-:W-:-:S04]  /*02c0*/  IMAD R9, R18, R5, RZ ;  /* 0x0000000512097224 */ /* 0x001fc800078e02ff */
[----:B------:R-:W-:-:S06]  /*02d0*/  IMAD.HI.U32 R12, R13, R9, R12 ;  /* 0x000000090d0c7227 */ /* 0x000fcc00078e000c */
[----:B------:R-:W-:-:S04]  /*02e0*/  IMAD.HI.U32 R9, R12, R14, RZ ;  /* 0x0000000e0c097227 */ /* 0x000fc800078e00ff */
[----:B------:R-:W-:Y:S01]  /*02f0*/  IMAD.HI.U32 R13, R12, R15, RZ ;  /* 0x0000000f0c0d7227 */ /* 0x000fe200078e00ff */
[----:B------:R-:W-:-:S03]  /*0300*/  IADD3 R12, PT, PT, -R9, RZ, RZ ;  /* 0x000000ff090c7210 */ /* 0x000fc60007ffe1ff */
[----:B------:R-:W-:Y:S02]  /*0310*/  IMAD.MOV R16, RZ, RZ, -R13 ;  /* 0x000000ffff107224 */ /* 0x000fe400078e0a0d */
[C---:B------:R-:W-:Y:S02]  /*0320*/  IMAD R12, R5.reuse, R12, R14 ;  /* 0x0000000c050c7224 */ /* 0x040fe400078e020e */
[----:B------:R-:W-:-:S03]  /*0330*/  IMAD R14, R5, R16, R15 ;  /* 0x00000010050e7224 */ /* 0x000fc600078e020f */
[C---:B------:R-:W-:Y:S02]  /*0340*/  ISETP.GT.U32.AND P1, PT, R5.reuse, R12, PT ;  /* 0x0000000c0500720c */ /* 0x040fe40003f24070 */
[----:B------:R-:W-:-:S11]  /*0350*/  ISETP.GT.U32.AND P4, PT, R5, R14, PT ;  /* 0x0000000e0500720c */ /* 0x000fd60003f84070 */
[-C--:B------:R-:W-:Y:S02]  /*0360*/  @!P1 IADD3 R12, PT, PT, R12, -R5.reuse, RZ ;  /* 0x800000050c0c9210 */ /* 0x080fe40007ffe0ff */
[----:B------:R-:W-:Y:S01]  /*0370*/  @!P4 IMAD.IADD R14, R14, 0x1, -R5 ;  /* 0x000000010e0ec824 */ /* 0x000fe200078e0a05 */
[----:B------:R-:W-:Y:S02]  /*0380*/  @!P1 IADD3 R9, PT, PT, R9, 0x1, RZ ;  /* 0x0000000109099810 */ /* 0x000fe40007ffe0ff */
[-C--:B------:R-:W-:Y:S02]  /*0390*/  ISETP.GE.U32.AND P5, PT, R12, R5.reuse, PT ;  /* 0x000000050c00720c */ /* 0x080fe40003fa6070 */
[----:B------:R-:W-:Y:S01]  /*03a0*/  ISETP.GE.U32.AND P3, PT, R14, R5, PT ;  /* 0x000000050e00720c */ /* 0x000fe20003f66070 */
[----:B------:R-:W-:Y:S01]  /*03b0*/  VIADD R5, R10, 0xf ;  /* 0x0000000f0a057836 */ /* 0x000fe20000000000 */
[----:B------:R-:W-:Y:S02]  /*03c0*/  @!P4 IADD3 R13, PT, PT, R13, 0x1, RZ ;  /* 0x000000010d0dc810 */ /* 0x000fe40007ffe0ff */
[----:B------:R-:W-:Y:S01]  /*03d0*/  ISETP.GE.AND P1, PT, R11, RZ, PT ;  /* 0x000000ff0b00720c */ /* 0x000fe20003f26270 */
[----:B------:R-:W-:Y:S01]  /*03e0*/  IMAD R11, R5, R3, R0 ;  /* 0x00000003050b7224 */ /* 0x000fe200078e0200 */
[----:B------:R-:W-:-:S02]  /*03f0*/  ISETP.NE.AND P4, PT, R6, RZ, PT ;  /* 0x000000ff0600720c */ /* 0x000fc40003f85270 */
[----:B------:R-:W-:Y:S02]  /*0400*/  LOP3.LUT R6, RZ, R6, RZ, 0x33, !PT ;  /* 0x00000006ff067212 */ /* 0x000fe400078e33ff */
[----:B------:R-:W-:Y:S01]  /*0410*/  @P0 MOV R12, UR4 ;  /* 0x00000004000c0c02 */ /* 0x000fe20008000f00 */
[----:B------:R-:W-:Y:S02]  /*0420*/  @P5 VIADD R9, R9, 0x1 ;  /* 0x0000000109095836 */ /* 0x000fe40000000000 */
[----:B------:R-:W-:Y:S02]  /*0430*/  @P3 IADD3 R13, PT, PT, R13, 0x1, RZ ;  /* 0x000000010d0d3810 */ /* 0x000fe40007ffe0ff */
[----:B------:R-:W-:-:S03]  /*0440*/  @!P2 IMAD.MOV R9, RZ, RZ, -R9 ;  /* 0x000000ffff09a224 */ /* 0x000fc600078e0a09 */
[----:B------:R-:W-:Y:S02]  /*0450*/  @!P1 IMAD.MOV R13, RZ, RZ, -R13 ;  /* 0x000000ffff0d9224 */ /* 0x000fe400078e0a0d */
[----:B------:R-:W-:Y:S02]  /*0460*/  SEL R7, R6, R9, !P4 ;  /* 0x0000000906077207 */ /* 0x000fe40006000000 */
[C---:B------:R-:W-:Y:S01]  /*0470*/  @P0 LEA R9, R11.reuse, R12, 0x2 ;  /* 0x0000000c0b090211 */ /* 0x040fe200078e10ff */
[----:B------:R-:W-:Y:S01]  /*0480*/  @!P0 IMAD.U32 R12, RZ, RZ, UR4 ;  /* 0x00000004ff0c8e24 */ /* 0x000fe2000f8e00ff */
[----:B------:R-:W-:Y:S02]  /*0490*/  ISETP.GT.AND P1, PT, R4, R7, PT ;  /* 0x000000070400720c */ /* 0x000fe40003f24270 */
[----:B------:R-:W-:Y:S02]  /*04a0*/  SEL R7, R6, R13, !P4 ;  /* 0x0000000d06077207 */ /* 0x000fe40006000000 */
[----:B------:R-:W-:-:S02]  /*04b0*/  @!P0 LEA R11, R11, R12, 0x2 ;  /* 0x0000000c0b0b8211 */ /* 0x000fc400078e10ff */
[----:B------:R-:W-:Y:S01]  /*04c0*/  ISETP.GT.OR P1, PT, R2, R7, P1 ;  /* 0x000000070200720c */ /* 0x000fe20000f24670 */
[----:B--2---:R0:W-:Y:S04]  /*04d0*/  @P0 STS [R9], R8 ;  /* 0x0000000809000388 */ /* 0x0041e80000000800 */
[----:B------:R0:W-:Y:S01]  /*04e0*/  @!P0 STS [R11], RZ ;  /* 0x000000ff0b008388 */ /* 0x0001e20000000800 */
[----:B------:R-:W-:Y:S07]  /*04f0*/  BAR.SYNC.DEFER_BLOCKING 0x0 ;  /* 0x0000000000007b1d */ /* 0x000fee0000010000 */
[----:B------:R-:W-:Y:S05]  /*0500*/  @P1 EXIT ;  /* 0x000000000000194d */ /* 0x000fea0003800000 */
[----:B------:R-:W-:Y:S01]  /*0510*/  ISETP.GE.AND P0, PT, R10, 0x1, PT ;  /* 0x000000010a00780c */ /* 0x000fe20003f06270 */
[----:B------:R-:W-:-:S12]  /*0520*/  IMAD.MOV.U32 R18, RZ, RZ, RZ ;  /* 0x000000ffff127224 */ /* 0x000fd800078e00ff */
[----:B------:R-:W-:Y:S05]  /*0530*/  @!P0 BRA `(.L_x_9) ;  /* 0x0000000800e08947 */ /* 0x000fea0003800000 */
[C---:B0-----:R-:W-:Y:S01]  /*0540*/  LOP3.LUT R8, R10.reuse, 0x7, RZ, 0xc0, !PT ;  /* 0x000000070a087812 */ /* 0x041fe200078ec0ff */
[----:B------:R-:W-:Y:S01]  /*0550*/  IMAD.MOV.U32 R18, RZ, RZ, RZ ;  /* 0x000000ffff127224 */ /* 0x000fe200078e00ff */
[----:B------:R-:W-:Y:S01]  /*0560*/  LOP3.LUT R6, R10, 0xf, RZ, 0xc0, !PT ;  /* 0x0000000f0a067812 */ /* 0x000fe200078ec0ff */
[----:B------:R-:W-:Y:S02]  /*0570*/  UMOV UR4, URZ ;  /* 0x000000ff00047c82 */ /* 0x000fe40008000000 */
[----:B------:R-:W-:Y:S01]  /*0580*/  VIADD R11, R8, 0xffffffff ;  /* 0xffffffff080b7836 */ /* 0x000fe20000000000 */
[----:B------:R-:W-:-:S04]  /*0590*/  IADD3 R9, PT, PT, R6, -0x1, RZ ;  /* 0xffffffff06097810 */ /* 0x000fc80007ffe0ff */
[----:B------:R-:W-:Y:S02]  /*05a0*/  ISETP.GE.U32.AND P0, PT, R9, 0x7, PT ;  /* 0x000000070900780c */ /* 0x000fe40003f06070 */
[----:B------:R-:W-:Y:S02]  /*05b0*/  ISETP.GE.U32.AND P1, PT, R11, 0x3, PT ;  /* 0x000000030b00780c */ /* 0x000fe40003f26070 */
[----:B------:R-:W-:Y:S02]  /*05c0*/  LOP3.LUT R9, R10, 0x7ffffff0, RZ, 0xc0, !PT ;  /* 0x7ffffff00a097812 */ /* 0x000fe400078ec0ff */
[----:B------:R-:W-:Y:S02]  /*05d0*/  LEA R11, R0, R12, 0x2 ;  /* 0x0000000c000b7211 */ /* 0x000fe400078e10ff */
[----:B------:R-:W-:Y:S01]  /*05e0*/  LOP3.LUT R10, R10, 0x3, RZ, 0xc0, !PT ;  /* 0x000000030a0a7812 */ /* 0x000fe200078ec0ff */
[----:B------:R-:W-:Y:S01]  /*05f0*/  IMAD.MOV R16, RZ, RZ, -R9 ;  /* 0x000000ffff107224 */ /* 0x000fe200078e0a09 */
[----:B------:R-:W-:-:S07]  /*0600*/  IADD3 R11, PT, PT, R11, 0x20, RZ ;  /* 0x000000200b0b7810 */ /* 0x000fce0007ffe0ff */
.L_x_15:
[----:B------:R-:W0:Y:S01]  /*0610*/  LDCU UR5, c[0x0][0x3a0] ;  /* 0x00007400ff0577ac */ /* 0x000e220008000800 */
[----:B------:R-:W-:Y:S01]  /*0620*/  IADD3 R12, PT, PT, R3, UR4, RZ ;  /* 0x00000004030c7c10 */ /* 0x000fe2000fffe0ff */
[----:B------:R-:W-:-:S04]  /*0630*/  IMAD.MOV.U32 R17, RZ, RZ, RZ ;  /* 0x000000ffff117224 */ /* 0x000fc800078e00ff */
[----:B------:R-:W-:Y:S01]  /*0640*/  IMAD R20, R5, R12, R0 ;  /* 0x0000000c05147224 */ /* 0x000fe200078e0200 */
[----:B0-----:R-:W-:Y:S02]  /*0650*/  UISETP.GE.U32.AND UP1, UPT, UR5, 0x10, UPT ;  /* 0x000000100500788c */ /* 0x001fe4000bf26070 */
[----:B------:R-:W-:Y:S02]  /*0660*/  UIMAD UR10, UR4, UR5, URZ ;  /* 0x00000005040a72a4 */ /* 0x000fe4000f8e02ff */
[----:B------:R-:W-:-:S04]  /*0670*/  UIADD3 UR4, UPT, UPT, UR4, 0x1, URZ ;  /* 0x0000000104047890 */ /* 0x000fc8000fffe0ff */
[----:B------:R-:W-:Y:S01]  /*0680*/  UISETP.NE.AND UP0, UPT, UR4, UR5, UPT ;  /* 0x000000050400728c */ /* 0x000fe2000bf05270 */
[----:B------:R-:W-:Y:S10]  /*0690*/  BRA.U !UP1, `(.L_x_10) ;  /* 0x0000000509007547 */ /* 0x000ff4000b800000 */
[----:B------:R-:W0:Y:S01]  /*06a0*/  LDCU.64 UR6, c[0x0][0x388] ;  /* 0x00007100ff0677ac */ /* 0x000e220008000a00 */
[----:B------:R-:W-:Y:S01]  /*06b0*/  IMAD R12, R5, R12, RZ ;  /* 0x0000000c050c7224 */ /* 0x000fe200078e02ff */
[----:B------:R-:W-:-:S03]  /*06c0*/  MOV R14, R16 ;  /* 0x00000010000e7202 */ /* 0x000fc60000000f00 */
[----:B------:R-:W-:Y:S01]  /*06d0*/  IMAD R15, R12, 0x4, R11 ;  /* 0x000000040c0f7824 */ /* 0x000fe200078e020b */
[----:B0-----:R-:W-:-:S04]  /*06e0*/  UIMAD.WIDE.U32 UR6, UR10, 0x4, UR6 ;  /* 0x000000040a0678a5 */ /* 0x001fc8000f8e0006 */
[----:B------:R-:W-:-:S04]  /*06f0*/  UIADD3 UR5, UP1, UPT, UR6, 0x20, URZ ;  /* 0x0000002006057890 */ /* 0x000fc8000ff3e0ff */
[----:B------:R-:W-:Y:S02]  /*0700*/  UIADD3.X UR6, UPT, UPT, URZ, UR7, URZ, UP1, !UPT ;  /* 0x00000007ff067290 */ /* 0x000fe40008ffe4ff */
[----:B------:R-:W-:-:S04]  /*0710*/  MOV R12, UR5 ;  /* 0x00000005000c7c02 */ /* 0x000fc80008000f00 */
[----:B------:R-:W-:-:S07]  /*0720*/  IMAD.U32 R13, RZ, RZ, UR6 ;  /* 0x00000006ff0d7e24 */ /* 0x000fce000f8e00ff */
.L_x_11:
[----:B------:R-:W2:Y:S04]  /*0730*/  LDG.E R24, desc[UR8][R12.64+-0x20] ;  /* 0xffffe0080c187981 */ /* 0x000ea8000c1e1900 */
[----:B------:R-:W3:Y:S04]  /*0740*/  LDG.E R25, desc[UR8][R12.64+-0x1c] ;  /* 0xffffe4080c197981 */ /* 0x000ee8000c1e1900 */
[----:B------:R-:W4:Y:S04]  /*0750*/  LDG.E R22, desc[UR8][R12.64+-0x18] ;  /* 0xffffe8080c167981 */ /* 0x000f28000c1e1900 */
[----:B------:R-:W5:Y:S04]  /*0760*/  LDG.E R23, desc[UR8][R12.64+-0x14] ;  /* 0xffffec080c177981 */ /* 0x000f68000c1e1900 */
[----:B------:R-:W2:Y:S04]  /*0770*/  LDS R17, [R15+-0x20] ;  /* 0xffffe0000f117984 */ /* 0x000ea80000000800 */
[----:B------:R-:W5:Y:S04]  /*0780*/  LDG.E R21, desc[UR8][R12.64+-0x10] ;  /* 0xfffff0080c157981 */ /* 0x000f68000c1e1900 */
[----:B------:R-:W5:Y:S04]  /*0790*/  LDG.E R19, desc[UR8][R12.64+-0xc] ;  /* 0xfffff4080c137981 */ /* 0x000f68000c1e1900 */
[----:B------:R-:W3:Y:S04]  /*07a0*/  LDS R26, [R15+-0x1c] ;  /* 0xffffe4000f1a7984 */ /* 0x000ee80000000800 */
[----:B------:R-:W-:Y:S04]  /*07b0*/  LDS R27, [R15+-0x10] ;  /* 0xfffff0000f1b7984 */ /* 0x000fe80000000800 */
[----:B------:R-:W-:Y:S01]  /*07c0*/  LDS R28, [R15+-0x8] ;  /* 0xfffff8000f1c7984 */ /* 0x000fe20000000800 */
[----:B--2---:R-:W-:-:S03]  /*07d0*/  FFMA R17, R17, R24, R18 ;  /* 0x0000001811117223 */ /* 0x004fc60000000012 */
[----:B------:R-:W2:Y:S04]  /*07e0*/  LDG.E R24, desc[UR8][R12.64+-0x8] ;  /* 0xfffff8080c187981 */ /* 0x000ea8000c1e1900 */
[----:B------:R-:W2:Y:S01]  /*07f0*/  LDG.E R18, desc[UR8][R12.64+-0x4] ;  /* 0xfffffc080c127981 */ /* 0x000ea2000c1e1900 */
[----:B---3--:R-:W-:-:S03]  /*0800*/  FFMA R25, R26, R25, R17 ;  /* 0x000000191a197223 */ /* 0x008fc60000000011 */
[----:B------:R-:W3:Y:S04]  /*0810*/  LDG.E R17, desc[UR8][R12.64] ;  /* 0x000000080c117981 */ /* 0x000ee8000c1e1900 */
[----:B------:R-:W4:Y:S02]  /*0820*/  LDS R26, [R15+-0x18] ;  /* 0xffffe8000f1a7984 */ /* 0x000f240000000800 */
[----:B----4-:R-:W-:Y:S02]  /*0830*/  FFMA R22, R26, R22, R25 ;  /* 0x000000161a167223 */ /* 0x010fe40000000019 */
[----:B------:R-:W5:Y:S02]  /*0840*/  LDS R25, [R15+-0x14] ;  /* 0xffffec000f197984 */ /* 0x000f640000000800 */
[----:B-----5:R-:W-:-:S02]  /*0850*/  FFMA R26, R25, R23, R22 ;  /* 0x00000017191a7223 */ /* 0x020fc40000000016 */
[----:B------:R-:W0:Y:S04]  /*0860*/  LDS R23, [R15+-0xc] ;  /* 0xfffff4000f177984 */ /* 0x000e280000000800 */
[----:B------:R-:W4:Y:S01]  /*0870*/  LDG.E R22, desc[UR8][R12.64+0x4] ;  /* 0x000004080c167981 */ /* 0x000f22000c1e1900 */
[----:B------:R-:W-:-:S03]  /*0880*/  FFMA R26, R27, R21, R26 ;  /* 0x000000151b1a7223 */ /* 0x000fc6000000001a */
[----:B------:R-:W5:Y:S04]  /*0890*/  LDG.E R21, desc[UR8][R12.64+0x8] ;  /* 0x000008080c157981 */ /* 0x000f68000c1e1900 */
[----:B------:R-:W-:Y:S01]  /*08a0*/  LDS R27, [R15] ;  /* 0x000000000f1b7984 */ /* 0x000fe20000000800 */
[----:B0-----:R-:W-:-:S03]  /*08b0*/  FFMA R23, R23, R19, R26 ;  /* 0x0000001317177223 */ /* 0x001fc6000000001a */
[----:B------:R-:W0:Y:S04]  /*08c0*/  LDS R26, [R15+-0x4] ;  /* 0xfffffc000f1a7984 */ /* 0x000e280000000800 */
[----:B------:R-:W5:Y:S01]  /*08d0*/  LDG.E R19, desc[UR8][R12.64+0xc] ;  /* 0x00000c080c137981 */ /* 0x000f62000c1e1900 */
[----:B--2---:R-:W-:-:S03]  /*08e0*/  FFMA R25, R28, R24, R23 ;  /* 0x000000181c197223 */ /* 0x004fc60000000017 */
[----:B------:R-:W2:Y:S01]  /*08f0*/  LDG.E R23, desc[UR8][R12.64+0x10] ;  /* 0x000010080c177981 */ /* 0x000ea2000c1e1900 */
[----:B0-----:R-:W-:-:S03]  /*0900*/  FFMA R26, R26, R18, R25 ;  /* 0x000000121a1a7223 */ /* 0x001fc60000000019 */
[----:B------:R-:W2:Y:S04]  /*0910*/  LDG.E R24, desc[UR8][R12.64+0x14] ;  /* 0x000014080c187981 */ /* 0x000ea8000c1e1900 */
[----:B------:R-:W2:Y:S01]  /*0920*/  LDG.E R18, desc[UR8][R12.64+0x18] ;  /* 0x000018080c127981 */ /* 0x000ea2000c1e1900 */
[----:B---3--:R-:W-:-:S03]  /*0930*/  FFMA R27, R27, R17, R26 ;  /* 0x000000111b1b7223 */ /* 0x008fc6000000001a */
[----:B------:R0:W3:Y:S01]  /*0940*/  LDG.E R17, desc[UR8][R12.64+0x1c] ;  /* 0x00001c080c117981 */ /* 0x0000e2000c1e1900 */
[----:B------:R-:W-:-:S03]  /*0950*/  IADD3 R14, PT, PT, R14, 0x10, RZ ;  /* 0x000000100e0e7810 */ /* 0x000fc60007ffe0ff */
[----:B------:R-:W4:Y:S01]  /*0960*/  LDS R26, [R15+0x4] ;  /* 0x000004000f1a7984 */ /* 0x000f220000000800 */
[----:B------:R-:W-:-:S03]  /*0970*/  ISETP.NE.AND P2, PT, R14, RZ, PT ;  /* 0x000000ff0e00720c */ /* 0x000fc60003f45270 */
[----:B------:R-:W5:Y:S01]  /*0980*/  LDS R25, [R15+0x8] ;  /* 0x000008000f197984 */ /* 0x000f620000000800 */
[----:B0-----:R-:W-:-:S03]  /*0990*/  IADD3 R12, P3, PT, R12, 0x40, RZ ;  /* 0x000000400c0c7810 */ /* 0x001fc60007f7e0ff */
[----:B------:R-:W-:Y:S02]  /*09a0*/  LDS R28, [R15+0x18] ;  /* 0x000018000f1c7984 */ /* 0x000fe40000000800 */
[----:B------:R-:W-:Y:S02]  /*09b0*/  IMAD.X R13, RZ, RZ, R13, P3 ;  /* 0x000000ffff0d7224 */ /* 0x000fe400018e060d */
[----:B----4-:R-:W-:Y:S02]  /*09c0*/  FFMA R22, R26, R22, R27 ;  /* 0x000000161a167223 */ /* 0x010fe4000000001b */
[----:B------:R-:W0:Y:S02]  /*09d0*/  LDS R27, [R15+0xc] ;  /* 0x00000c000f1b7984 */ /* 0x000e240000000800 */
[----:B-----5:R-:W-:Y:S02]  /*09e0*/  FFMA R22, R25, R21, R22 ;  /* 0x0000001519167223 */ /* 0x020fe40000000016 */
[----:B------:R-:W2:Y:S04]  /*09f0*/  LDS R25, [R15+0x10] ;  /* 0x000010000f197984 */ /* 0x000ea80000000800 */
[----:B------:R-:W1:Y:S01]  /*0a00*/  LDS R21, [R15+0x14] ;  /* 0x000014000f157984 */ /* 0x000e620000000800 */
[----:B0-----:R-:W-:-:S03]  /*0a10*/  FFMA R26, R27, R19, R22 ;  /* 0x000000131b1a7223 */ /* 0x001fc60000000016 */
[----:B------:R0:W3:Y:S02]  /*0a20*/  LDS R22, [R15+0x1c] ;  /* 0x00001c000f167984 */ /* 0x0000e40000000800 */
[----:B0-----:R-:W-:Y:S01]  /*0a30*/  IADD3 R15, PT, PT, R15, 0x40, RZ ;  /* 0x000000400f0f7810 */ /* 0x001fe20007ffe0ff */
[----:B--2---:R-:W-:-:S04]  /*0a40*/  FFMA R26, R25, R23, R26 ;  /* 0x00000017191a7223 */ /* 0x004fc8000000001a */
[----:B-1----:R-:W-:-:S04]  /*0a50*/  FFMA R21, R21, R24, R26 ;  /* 0x0000001815157223 */ /* 0x002fc8000000001a */
[----:B------:R-:W-:-:S04]  /*0a60*/  FFMA R21, R28, R18, R21 ;  /* 0x000000121c157223 */ /* 0x000fc80000000015 */
[----:B---3--:R-:W-:Y:S01]  /*0a70*/  FFMA R18, R22, R17, R21 ;  /* 0x0000001116127223 */ /* 0x008fe20000000015 */
[----:B------:R-:W-:Y:S06]  /*0a80*/  @P2 BRA `(.L_x_11) ;  /* 0xfffffffc00282947 */ /* 0x000fec000383ffff */
[----:B------:R-:W-:-:S07]  /*0a90*/  IMAD.MOV.U32 R17, RZ, RZ, R9 ;  /* 0x000000ffff117224 */ /* 0x000fce00078e0009 */
.L_x_10:
[----:B------:R-:W-:-:S13]  /*0aa0*/  ISETP.NE.AND P2, PT, R6, RZ, PT ;  /* 0x000000ff0600720c */ /* 0x000fda0003f45270 */
[----:B------:R-:W-:Y:S05]  /*0ab0*/  @!P2 BRA `(.L_x_12) ;  /* 0x00000004007ca947 */ /* 0x000fea0003800000 */
[----:B------:R-:W-:Y:S01]  /*0ac0*/  ISETP.NE.AND P2, PT, R8, RZ, PT ;  /* 0x000000ff0800720c */ /* 0x000fe20003f45270 */
[----:B------:R-:W-:-:S12]  /*0ad0*/  @!P0 BRA `(.L_x_13) ;  /* 0x0000000000988947 */ /* 0x000fd80003800000 */
[----:B------:R-:W0:Y:S01]  /*0ae0*/  LDC.64 R12, c[0x0][0x388] ;  /* 0x0000e200ff0c7b82 */ /* 0x000e220000000a00 */
[----:B------:R-:W-:-:S05]  /*0af0*/  IADD3 R15, PT, PT, R17, UR10, RZ ;  /* 0x0000000a110f7c10 */ /* 0x000fca000fffe0ff */
[----:B0-----:R-:W-:Y:S02]  /*0b00*/  IMAD.WIDE.U32 R14, R15, 0x4, R12 ;  /* 0x000000040f0e7825 */ /* 0x001fe400078e000c */
[----:B------:R-:W0:Y:S04]  /*0b10*/  LDC.64 R12, c[0x0][0x388] ;  /* 0x0000e200ff0c7b82 */ /* 0x000e280000000a00 */
[----:B------:R-:W2:Y:S01]  /*0b20*/  LDG.E R15, desc[UR8][R14.64] ;  /* 0x000000080e0f7981 */ /* 0x000ea2000c1e1900 */
[----:B------:R-:W-:-:S05]  /*0b30*/  IADD3 R19, P3, PT, R17, UR10, RZ ;  /* 0x0000000a11137c10 */ /* 0x000fca000ff7e0ff */
[----:B------:R-:W-:Y:S01]  /*0b40*/  IMAD.X R22, RZ, RZ, RZ, P3 ;  /* 0x000000ffff167224 */ /* 0x000fe200018e06ff */
[----:B0-----:R-:W-:-:S04]  /*0b50*/  LEA R12, P3, R19, R12, 0x2 ;  /* 0x0000000c130c7211 */ /* 0x001fc800078610ff */
[----:B------:R-:W-:-:S05]  /*0b60*/  LEA.HI.X R13, R19, R13, R22, 0x2, P3 ;  /* 0x0000000d130d7211 */ /* 0x000fca00018f1416 */
[----:B------:R-:W3:Y:S04]  /*0b70*/  LDG.E R24, desc[UR8][R12.64+0x4] ;  /* 0x000004080c187981 */ /* 0x000ee8000c1e1900 */
[----:B------:R-:W4:Y:S04]  /*0b80*/  LDG.E R19, desc[UR8][R12.64+0x8] ;  /* 0x000008080c137981 */ /* 0x000f28000c1e1900 */
[----:B------:R-:W5:Y:S04]  /*0b90*/  LDG.E R21, desc[UR8][R12.64+0xc] ;  /* 0x00000c080c157981 */ /* 0x000f68000c1e1900 */
[----:B------:R-:W5:Y:S04]  /*0ba0*/  LDG.E R23, desc[UR8][R12.64+0x10] ;  /* 0x000010080c177981 */ /* 0x000f68000c1e1900 */
[----:B------:R-:W5:Y:S04]  /*0bb0*/  LDG.E R22, desc[UR8][R12.64+0x14] ;  /* 0x000014080c167981 */ /* 0x000f68000c1e1900 */
[----:B------:R-:W5:Y:S04]  /*0bc0*/  LDG.E R14, desc[UR8][R12.64+0x18] ;  /* 0x000018080c0e7981 */ /* 0x000f68000c1e1900 */
[----:B------:R0:W5:Y:S01]  /*0bd0*/  LDG.E R25, desc[UR8][R12.64+0x1c] ;  /* 0x00001c080c197981 */ /* 0x000162000c1e1900 */
[----:B------:R-:W1:Y:S01]  /*0be0*/  S2UR UR6, SR_CgaCtaId ;  /* 0x00000000000679c3 */ /* 0x000e620000008800 */
[----:B------:R-:W-:Y:S01]  /*0bf0*/  UMOV UR5, 0x400 ;  /* 0x0000040000057882 */ /* 0x000fe20000000000 */
[----:B------:R-:W-:Y:S01]  /*0c00*/  IADD3 R26, PT, PT, R20, R17, RZ ;  /* 0x00000011141a7210 */ /* 0x000fe20007ffe0ff */
[----:B------:R-:W-:Y:S01]  /*0c10*/  VIADD R17, R17, 0x8 ;  /* 0x0000000811117836 */ /* 0x000fe20000000000 */
[----:B-1----:R-:W-:-:S06]  /*0c20*/  ULEA UR5, UR6, UR5, 0x18 ;  /* 0x0000000506057291 */ /* 0x002fcc000f8ec0ff */
[----:B------:R-:W-:-:S05]  /*0c30*/  LEA R26, R26, UR5, 0x2 ;  /* 0x000000051a1a7c11 */ /* 0x000fca000f8e10ff */
[----:B------:R-:W2:Y:S04]  /*0c40*/  LDS R27, [R26] ;  /* 0x000000001a1b7984 */ /* 0x000ea80000000800 */
[----:B0-----:R-:W-:Y:S04]  /*0c50*/  LDS R13, [R26+0xc] ;  /* 0x00000c001a0d7984 */ /* 0x001fe80000000800 */
[----:B------:R-:W-:Y:S04]  /*0c60*/  LDS R12, [R26+0x10] ;  /* 0x000010001a0c7984 */ /* 0x000fe80000000800 */
[----:B------:R-:W-:Y:S01]  /*0c70*/  LDS R28, [R26+0x18] ;  /* 0x000018001a1c7984 */ /* 0x000fe20000000800 */
[----:B--2---:R-:W-:-:S03]  /*0c80*/  FFMA R15, R27, R15, R18 ;  /* 0x0000000f1b0f7223 */ /* 0x004fc60000000012 */
[----:B------:R-:W3:Y:S04]  /*0c90*/  LDS R18, [R26+0x4] ;  /* 0x000004001a127984 */ /* 0x000ee80000000800 */
[----:B------:R-:W4:Y:S01]  /*0ca0*/  LDS R27, [R26+0x8] ;  /* 0x000008001a1b7984 */ /* 0x000f220000000800 */
[----:B---3--:R-:W-:-:S03]  /*0cb0*/  FFMA R18, R18, R24, R15 ;  /* 0x0000001812127223 */ /* 0x008fc6000000000f */
[----:B------:R-:W0:Y:S01]  /*0cc0*/  LDS R24, [R26+0x14] ;  /* 0x000014001a187984 */ /* 0x000e220000000800 */
[----:B----4-:R-:W-:-:S03]  /*0cd0*/  FFMA R18, R27, R19, R18 ;  /* 0x000000131b127223 */ /* 0x010fc60000000012 */
[----:B------:R-:W1:Y:S01]  /*0ce0*/  LDS R15, [R26+0x1c] ;  /* 0x00001c001a0f7984 */ /* 0x000e620000000800 */
[----:B-----5:R-:W-:-:S04]  /*0cf0*/  FFMA R13, R13, R21, R18 ;  /* 0x000000150d0d7223 */ /* 0x020fc80000000012 */
[----:B------:R-:W-:-:S04]  /*0d00*/  FFMA R13, R12, R23, R13 ;  /* 0x000000170c0d7223 */ /* 0x000fc8000000000d */
[----:B0-----:R-:W-:-:S04]  /*0d10*/  FFMA R13, R24, R22, R13 ;  /* 0x00000016180d7223 */ /* 0x001fc8000000000d */
[----:B------:R-:W-:-:S04]  /*0d20*/  FFMA R14, R28, R14, R13 ;  /* 0x0000000e1c0e7223 */ /* 0x000fc8000000000d */
[----:B-1----:R-:W-:-:S07]  /*0d30*/  FFMA R18, R15, R25, R14 ;  /* 0x000000190f127223 */ /* 0x002fce000000000e */
.L_x_13:
[----:B------:R-:W-:Y:S05]  /*0d40*/  @!P2 BRA `(.L_x_12) ;  /* 0x0000000000d8a947 */ /* 0x000fea0003800000 */
[----:B------:R-:W-:Y:S01]  /*0d50*/  ISETP.NE.AND P2, PT, R10, RZ, PT ;  /* 0x000000ff0a00720c */ /* 0x000fe20003f45270 */
[----:B------:R-:W-:-:S12]  /*0d60*/  @!P1 BRA `(.L_x_14) ;  /* 0x0000000000689947 */ /* 0x000fd80003800000 */
[----:B------:R-:W0:Y:S01]  /*0d70*/  LDC.64 R14, c[0x0][0x388] ;  /* 0x0000e200ff0e7b82 */ /* 0x000e220000000a00 */
[C---:B------:R-:W-:Y:S02]  /*0d80*/  IADD3 R21, P3, PT, R17.reuse, UR10, RZ ;  /* 0x0000000a11157c10 */ /* 0x040fe4000ff7e0ff */
[----:B------:R-:W-:-:S03]  /*0d90*/  IADD3 R19, PT, PT, R17, UR10, RZ ;  /* 0x0000000a11137c10 */ /* 0x000fc6000fffe0ff */
[----:B------:R-:W-:Y:S02]  /*0da0*/  IMAD.X R22, RZ, RZ, RZ, P3 ;  /* 0x000000ffff167224 */ /* 0x000fe400018e06ff */
[----:B------:R-:W1:Y:S01]  /*0db0*/  LDC.64 R12, c[0x0][0x388] ;  /* 0x0000e200ff0c7b82 */ /* 0x000e620000000a00 */
[----:B0-----:R-:W-:-:S06]  /*0dc0*/  IMAD.WIDE.U32 R14, R19, 0x4, R14 ;  /* 0x00000004130e7825 */ /* 0x001fcc00078e000e */
[----:B------:R0:W2:Y:S01]  /*0dd0*/  LDG.E R14, desc[UR8][R14.64] ;  /* 0x000000080e0e7981 */ /* 0x0000a2000c1e1900 */
[----:B-1----:R-:W-:-:S04]  /*0de0*/  LEA R12, P3, R21, R12, 0x2 ;  /* 0x0000000c150c7211 */ /* 0x002fc800078610ff */
[----:B------:R-:W-:-:S05]  /*0df0*/  LEA.HI.X R13, R21, R13, R22, 0x2, P3 ;  /* 0x0000000d150d7211 */ /* 0x000fca00018f1416 */
[----:B------:R-:W3:Y:S04]  /*0e00*/  LDG.E R22, desc[UR8][R12.64+0x4] ;  /* 0x000004080c167981 */ /* 0x000ee8000c1e1900 */
[----:B------:R-:W4:Y:S04]  /*0e10*/  LDG.E R24, desc[UR8][R12.64+0x8] ;  /* 0x000008080c187981 */ /* 0x000f28000c1e1900 */
[----:B------:R-:W5:Y:S01]  /*0e20*/  LDG.E R26, desc[UR8][R12.64+0xc] ;  /* 0x00000c080c1a7981 */ /* 0x000f62000c1e1900 */
[----:B------:R-:W1:Y:S01]  /*0e30*/  S2UR UR6, SR_CgaCtaId ;  /* 0x00000000000679c3 */ /* 0x000e620000008800 */
[----:B------:R-:W-:Y:S01]  /*0e40*/  UMOV UR5, 0x400 ;  /* 0x0000040000057882 */ /* 0x000fe20000000000 */
[----:B------:R-:W-:Y:S01]  /*0e50*/  IADD3 R19, PT, PT, R20, R17, RZ ;  /* 0x0000001114137210 */ /* 0x000fe20007ffe0ff */
[----:B-1----:R-:W-:-:S06]  /*0e60*/  ULEA UR5, UR6, UR5, 0x18 ;  /* 0x0000000506057291 */ /* 0x002fcc000f8ec0ff */
[----:B------:R-:W-:-:S05]  /*0e70*/  LEA R19, R19, UR5, 0x2 ;  /* 0x0000000513137c11 */ /* 0x000fca000f8e10ff */
[----:B------:R-:W2:Y:S04]  /*0e80*/  LDS R21, [R19] ;  /* 0x0000000013157984 */ /* 0x000ea80000000800 */
[----:B------:R-:W3:Y:S04]  /*0e90*/  LDS R23, [R19+0x4] ;  /* 0x0000040013177984 */ /* 0x000ee80000000800 */
[----:B0-----:R-:W4:Y:S04]  /*0ea0*/  LDS R15, [R19+0x8] ;  /* 0x00000800130f7984 */ /* 0x001f280000000800 */
[----:B------:R-:W5:Y:S01]  /*0eb0*/  LDS R25, [R19+0xc] ;  /* 0x00000c0013197984 */ /* 0x000f620000000800 */
[----:B------:R-:W-:-:S02]  /*0ec0*/  VIADD R17, R17, 0x4 ;  /* 0x0000000411117836 */ /* 0x000fc40000000000 */
[----:B--2---:R-:W-:-:S04]  /*0ed0*/  FFMA R14, R21, R14, R18 ;  /* 0x0000000e150e7223 */ /* 0x004fc80000000012 */
[----:B---3--:R-:W-:-:S04]  /*0ee0*/  FFMA R14, R23, R22, R14 ;  /* 0x00000016170e7223 */ /* 0x008fc8000000000e */
[----:B----4-:R-:W-:-:S04]  /*0ef0*/  FFMA R14, R15, R24, R14 ;  /* 0x000000180f0e7223 */ /* 0x010fc8000000000e */
[----:B-----5:R-:W-:-:S07]  /*0f00*/  FFMA R18, R25, R26, R14 ;  /* 0x0000001a19127223 */ /* 0x020fce000000000e */
.L_x_14:
[----:B------:R-:W-:Y:S05]  /*0f10*/  @!P2 BRA `(.L_x_12) ;  /* 0x000000000064a947 */ /* 0x000fea0003800000 */
[----:B------:R-:W0:Y:S01]  /*0f20*/  LDC.64 R12, c[0x0][0x388] ;  /* 0x0000e200ff0c7b82 */ /* 0x000e220000000a00 */
[----:B------:R-:W-:-:S05]  /*0f30*/  IADD3 R15, PT, PT, R17, UR10, RZ ;  /* 0x0000000a110f7c10 */ /* 0x000fca000fffe0ff */
[----:B0-----:R-:W-:-:S06]  /*0f40*/  IMAD.WIDE.U32 R12, R15, 0x4, R12 ;  /* 0x000000040f0c7825 */ /* 0x001fcc00078e000c */
[----:B------:R-:W2:Y:S01]  /*0f50*/  LDG.E R12, desc[UR8][R12.64] ;  /* 0x000000080c0c7981 */ /* 0x000ea2000c1e1900 */
[----:B------:R-:W0:Y:S01]  /*0f60*/  S2UR UR6, SR_CgaCtaId ;  /* 0x00000000000679c3 */ /* 0x000e220000008800 */
[----:B------:R-:W-:Y:S01]  /*0f70*/  UMOV UR5, 0x400 ;  /* 0x0000040000057882 */ /* 0x000fe20000000000 */
[----:B------:R-:W-:Y:S01]  /*0f80*/  IMAD.IADD R20, R20, 0x1, R17 ;  /* 0x0000000114147824 */ /* 0x000fe200078e0211 */
[----:B------:R-:W-:Y:S01]  /*0f90*/  ISETP.NE.AND P2, PT, R10, 0x1, PT ;  /* 0x000000010a00780c */ /* 0x000fe20003f45270 */
[----:B0-----:R-:W-:-:S06]  /*0fa0*/  ULEA UR5, UR6, UR5, 0x18 ;  /* 0x0000000506057291 */ /* 0x001fcc000f8ec0ff */
[----:B------:R-:W-:-:S05]  /*0fb0*/  LEA R20, R20, UR5, 0x2 ;  /* 0x0000000514147c11 */ /* 0x000fca000f8e10ff */
[----:B------:R-:W2:Y:S02]  /*0fc0*/  LDS R15, [R20] ;  /* 0x00000000140f7984 */ /* 0x000ea40000000800 */
[----:B--2---:R-:W-:Y:S01]  /*0fd0*/  FFMA R18, R15, R12, R18 ;  /* 0x0000000c0f127223 */ /* 0x004fe20000000012 */
[----:B------:R-:W-:Y:S06]  /*0fe0*/  @!P2 BRA `(.L_x_12) ;  /* 0x000000000030a947 */ /* 0x000fec0003800000 */
[----:B------:R-:W0:Y:S01]  /*0ff0*/  LDC.64 R12, c[0x0][0x388] ;  /* 0x0000e200ff0c7b82 */ /* 0x000e220000000a00 */
[----:B------:R-:W-:-:S04]  /*1000*/  IADD3 R14, P2, PT, R17, UR10, RZ ;  /* 0x0000000a110e7c10 */ /* 0x000fc8000ff5e0ff */
[----:B------:R-:W-:Y:S02]  /*1010*/  IADD3.X R15, PT, PT, RZ, RZ, RZ, P2, !PT ;  /* 0x000000ffff0f7210 */ /* 0x000fe400017fe4ff */
[----:B------:R-:W-:-:S13]  /*1020*/  ISETP.NE.AND P2, PT, R10, 0x2, PT ;  /* 0x000000020a00780c */ /* 0x000fda0003f45270 */
[----:B------:R-:W-:Y:S01]  /*1030*/  @P2 LDS R17, [R20+0x8] ;  /* 0x0000080014112984 */ /* 0x000fe20000000800 */
[----:B0-----:R-:W-:-:S04]  /*1040*/  LEA R12, P3, R14, R12, 0x2 ;  /* 0x0000000c0e0c7211 */ /* 0x001fc800078610ff */
[----:B------:R-:W-:Y:S02]  /*1050*/  LEA.HI.X R13, R14, R13, R15, 0x2, P3 ;  /* 0x0000000d0e0d7211 */ /* 0x000fe400018f140f */
[----:B------:R-:W0:Y:S04]  /*1060*/  LDS R15, [R20+0x4] ;  /* 0x00000400140f7984 */ /* 0x000e280000000800 */
[----:B------:R-:W0:Y:S04]  /*1070*/  LDG.E R14, desc[UR8][R12.64+0x4] ;  /* 0x000004080c0e7981 */ /* 0x000e28000c1e1900 */
[----:B------:R-:W2:Y:S01]  /*1080*/  @P2 LDG.E R19, desc[UR8][R12.64+0x8] ;  /* 0x000008080c132981 */ /* 0x000ea2000c1e1900 */
[----:B0-----:R-:W-:-:S04]  /*1090*/  FFMA R18, R15, R14, R18 ;  /* 0x0000000e0f127223 */ /* 0x001fc80000000012 */
[----:B--2---:R-:W-:-:S07]  /*10a0*/  @P2 FFMA R18, R17, R19, R18 ;  /* 0x0000001311122223 */ /* 0x004fce0000000012 */
.L_x_12:
[----:B------:R-:W-:Y:S05]  /*10b0*/  BRA.U UP0, `(.L_x_15) ;  /* 0xfffffff500547547 */ /* 0x000fea000b83ffff */
.L_x_9:
[----:B0-----:R-:W0:Y:S01]  /*10c0*/  LDC.64 R8, c[0x0][0x390] ;  /* 0x0000e400ff087b82 */ /* 0x001e220000000a00 */
[----:B------:R-:W-:-:S05]  /*10d0*/  IMAD R7, R4, R7, R4 ;  /* 0x0000000704077224 */ /* 0x000fca00078e0204 */
[----:B------:R-:W-:-:S05]  /*10e0*/  IADD3 R3, PT, PT, R2, R7, RZ ;  /* 0x0000000702037210 */ /* 0x000fca0007ffe0ff */
[----:B0-----:R-:W-:-:S05]  /*10f0*/  IMAD.WIDE R2, R3, 0x4, R8 ;  /* 0x0000000403027825 */ /* 0x001fca00078e0208 */
[----:B------:R-:W-:Y:S01]  /*1100*/  STG.E desc[UR8][R2.64], R18 ;  /* 0x0000001202007986 */ /* 0x000fe2000c101908 */
[----:B------:R-:W-:Y:S05]  /*1110*/  EXIT ;  /* 0x000000000000794d */ /* 0x000fea0003800000 */
.L_x_16:
        /* <DEDUP_REMOVED lines=14> */
.L_x_26:


//--------------------- .text._Z13conv2d_kernelPKfS0_Pfiii --------------------------
	.section	.text._Z13conv2d_kernelPKfS0_Pfiii,"ax",@progbits
	.align	128
        .global         _Z13conv2d_kernelPKfS0_Pfiii
        .type           _Z13conv2d_kernelPKfS0_Pfiii,@function
        .size           _Z13conv2d_kernelPKfS0_Pfiii,(.L_x_27 - _Z13conv2d_kernelPKfS0_Pfiii)
        .other          _Z13conv2d_kernelPKfS0_Pfiii,@"STO_CUDA_ENTRY STV_DEFAULT"
_Z13conv2d_kernelPKfS0_Pfiii:
.text._Z13conv2d_kernelPKfS0_Pfiii:
[----:B------:R-:W-:Y:S01]  /*0000*/  LDC R1, c[0x0][0x37c] ;  /* 0x0000df00ff017b82 */ /* 0x000fe20000000800 */
[----:B------:R-:W0:Y:S07]  /*0010*/  S2R R3, SR_TID.Y ;  /* 0x0000000000037919 */ /* 0x000e2e0000002200 */
[----:B------:R-:W1:Y:S01]  /*0020*/  LDC R6, c[0x0][0x360] ;  /* 0x0000d800ff067b82 */ /* 0x000e620000000800 */
[----:B------:R-:W2:Y:S01]  /*0030*/  LDCU.64 UR6, c[0x0][0x398] ;  /* 0x00007300ff0677ac */ /* 0x000ea20008000a00 */
[----:B------:R-:W1:Y:S06]  /*0040*/  S2R R5, SR_TID.X ;  /* 0x0000000000057919 */ /* 0x000e6c0000002100 */
[----:B------:R-:W0:Y:S08]  /*0050*/  S2UR UR5, SR_CTAID.Y ;  /* 0x00000000000579c3 */ /* 0x000e300000002600 */
[----:B------:R-:W0:Y:S08]  /*0060*/  LDC R0, c[0x0][0x364] ;  /* 0x0000d900ff007b82 */ /* 0x000e300000000800 */
[----:B------:R-:W2:Y:S08]  /*0070*/  LDC R9, c[0x0][0x3a0] ;  /* 0x0000e800ff097b82 */ /* 0x000eb00000000800 */
[----:B------:R-:W1:Y:S01]  /*0080*/  S2UR UR4, SR_CTAID.X ;  /* 0x00000000000479c3 */ /* 0x000e620000002500 */
[----:B0-----:R-:W-:Y:S01]  /*0090*/  IMAD R0, R0, UR5, R3 ;  /* 0x0000000500007c24 */ /* 0x001fe2000f8e0203 */
[----:B--2---:R-:W-:-:S02]  /*00a0*/  IADD3 R3, PT, PT, -R9, UR6, RZ ;  /* 0x0000000609037c10 */ /* 0x004fc4000fffe1ff */
[----:B------:R-:W-:Y:S02]  /*00b0*/  IADD3 R7, PT, PT, -R9, UR7, RZ ;  /* 0x0000000709077c10 */ /* 0x000fe4000fffe1ff */
[----:B------:R-:W-:Y:S01]  /*00c0*/  ISETP.GT.AND P0, PT, R0, R3, PT ;  /* 0x000000030000720c */ /* 0x000fe20003f04270 */
[----:B-1----:R-:W-:-:S05]  /*00d0*/  IMAD R6, R6, UR4, R5 ;  /* 0x0000000406067c24 */ /* 0x002fca000f8e0205 */
[----:B------:R-:W-:-:S13]  /*00e0*/  ISETP.GT.OR P0, PT, R6, R7, P0 ;  /* 0x000000070600720c */ /* 0x000fda0000704670 */
[----:B------:R-:W-:Y:S05]  /*00f0*/  @P0 EXIT ;  /* 0x000000000000094d */ /* 0x000fea0003800000 */
[----:B------:R-:W-:Y:S01]  /*0100*/  ISETP.GE.AND P0, PT, R9, 0x1, PT ;  /* 0x000000010900780c */ /* 0x000fe20003f06270 */
[----:B------:R-:W0:Y:S01]  /*0110*/  LDCU.64 UR10, c[0x0][0x358] ;  /* 0x00006b00ff0a77ac */ /* 0x000e220008000a00 */
[----:B------:R-:W-:-:S11]  /*0120*/  HFMA2 R14, -RZ, RZ, 0, 0 ;  /* 0x00000000ff0e7431 */ /* 0x000fd600000001ff */
[----:B------:R-:W-:Y:S05]  /*0130*/  @!P0 BRA `(.L_x_17) ;  /* 0x0000000800e08947 */ /* 0x000fea0003800000 */
[----:B------:R-:W1:Y:S01]  /*0140*/  LDCU.64 UR6, c[0x0][0x380] ;  /* 0x00007000ff0677ac */ /* 0x000e620008000a00 */
[C---:B------:R-:W-:Y:S02]  /*0150*/  LOP3.LUT R8, R9.reuse, 0x7ffffff0, RZ, 0xc0, !PT ;  /* 0x7ffffff009087812 */ /* 0x040fe400078ec0ff */
[C---:B------:R-:W-:Y:S01]  /*0160*/  LOP3.LUT R17, R9.reuse, 0xf, RZ, 0xc0, !PT ;  /* 0x0000000f09117812 */ /* 0x040fe200078ec0ff */
[----:B------:R-:W-:Y:S01]  /*0170*/  UMOV UR4, URZ ;  /* 0x000000ff00047c82 */ /* 0x000fe20008000000 */
[C---:B------:R-:W-:Y:S02]  /*0180*/  LOP3.LUT R18, R9.reuse, 0x7, RZ, 0xc0, !PT ;  /* 0x0000000709127812 */ /* 0x040fe400078ec0ff */
[----:B------:R-:W-:Y:S02]  /*0190*/  LOP3.LUT R9, R9, 0x3, RZ, 0xc0, !PT ;  /* 0x0000000309097812 */ /* 0x000fe400078ec0ff */
[----:B------:R-:W-:Y:S02]  /*01a0*/  MOV R14, RZ ;  /* 0x000000ff000e7202 */ /* 0x000fe40000000f00 */
[----:B------:R-:W-:Y:S01]  /*01b0*/  IADD3 R10, PT, PT, -R8, RZ, RZ ;  /* 0x000000ff080a7210 */ /* 0x000fe20007ffe1ff */
[----:B-1----:R-:W-:-:S04]  /*01c0*/  UIADD3 UR5, UP0, UPT, UR6, 0x20, URZ ;  /* 0x0000002006057890 */ /* 0x002fc8000ff1e0ff */
[----:B------:R-:W-:-:S12]  /*01d0*/  UIADD3.X UR8, UPT, UPT, URZ, UR7, URZ, UP0, !UPT ;  /* 0x00000007ff087290 */ /* 0x000fd800087fe4ff */
.L_x_23:
[----:B------:R-:W1:Y:S01]  /*01e0*/  LDCU UR6, c[0x0][0x3a0] ;  /* 0x00007400ff0677ac */ /* 0x000e620008000800 */
[----:B------:R-:W-:Y:S01]  /*01f0*/  VIADD R11, R0, UR4 ;  /* 0x00000004000b7c36 */ /* 0x000fe20008000000 */
[----:B------:R-:W-:Y:S01]  /*0200*/  MOV R16, RZ ;  /* 0x000000ff00107202 */ /* 0x000fe20000000f00 */
[----:B------:R-:W2:Y:S01]  /*0210*/  LDCU UR7, c[0x0][0x39c] ;  /* 0x00007380ff0777ac */ /* 0x000ea20008000800 */
[----:B-1----:R-:W-:Y:S02]  /*0220*/  UISETP.GE.U32.AND UP1, UPT, UR6, 0x10, UPT ;  /* 0x000000100600788c */ /* 0x002fe4000bf26070 */
[----:B------:R-:W-:Y:S02]  /*0230*/  UIMAD UR12, UR4, UR6, URZ ;  /* 0x00000006040c72a4 */ /* 0x000fe4000f8e02ff */
[----:B------:R-:W-:Y:S01]  /*0240*/  UIADD3 UR4, UPT, UPT, UR4, 0x1, URZ ;  /* 0x0000000104047890 */ /* 0x000fe2000fffe0ff */
[----:B--2---:R-:W-:-:S03]  /*0250*/  IMAD R11, R11, UR7, R6 ;  /* 0x000000070b0b7c24 */ /* 0x004fc6000f8e0206 */
[----:B------:R-:W-:Y:S01]  /*0260*/  UISETP.NE.AND UP0, UPT, UR4, UR6, UPT ;  /* 0x000000060400728c */ /* 0x000fe2000bf05270 */
[----:B------:R-:W-:Y:S10]  /*0270*/  BRA.U !UP1, `(.L_x_18) ;  /* 0x0000000509107547 */ /* 0x000ff4000b800000 */
[----:B------:R-:W1:Y:S01]  /*0280*/  LDCU.64 UR6, c[0x0][0x388] ;  /* 0x00007100ff0677ac */ /* 0x000e620008000a00 */
[----:B------:R-:W-:Y:S02]  /*0290*/  MOV R12, R11 ;  /* 0x0000000b000c7202 */ /* 0x000fe40000000f00 */
[----:B------:R-:W-:Y:S01]  /*02a0*/  MOV R13, R10 ;  /* 0x0000000a000d7202 */ /* 0x000fe20000000f00 */
[----:B-1----:R-:W-:-:S04]  /*02b0*/  UIMAD.WIDE.U32 UR6, UR12, 0x4, UR6 ;  /* 0x000000040c0678a5 */ /* 0x002fc8000f8e0006 */
[----:B------:R-:W-:-:S04]  /*02c0*/  UIADD3 UR9, UP1, UPT, UR6, 0x20, URZ ;  /* 0x0000002006097890 */ /* 0x000fc8000ff3e0ff */
[----:B------:R-:W-:Y:S02]  /*02d0*/  UIADD3.X UR6, UPT, UPT, URZ, UR7, URZ, UP1, !UPT ;  /* 0x00000007ff067290 */ /* 0x000fe40008ffe4ff */
[----:B------:R-:W-:-:S04]  /*02e0*/  IMAD.U32 R15, RZ, RZ, UR9 ;  /* 0x00000009ff0f7e24 */ /* 0x000fc8000f8e00ff */
[----:B------:R-:W-:-:S07]  /*02f0*/  MOV R16, UR6 ;  /* 0x0000000600107c02 */ /* 0x000fce0008000f00 */
.L_x_19:
[----:B------:R-:W-:Y:S01]  /*0300*/  MOV R4, UR5 ;  /* 0x0000000500047c02 */ /* 0x000fe20008000f00 */
[----:B------:R-:W-:Y:S01]  /*0310*/  IMAD.MOV.U32 R2, RZ, RZ, R15 ;  /* 0x000000ffff027224 */ /* 0x000fe200078e000f */
[----:B------:R-:W-:Y:S02]  /*0320*/  MOV R5, UR8 ;  /* 0x0000000800057c02 */ /* 0x000fe40008000f00 */
[----:B------:R-:W-:Y:S01]  /*0330*/  MOV R3, R16 ;  /* 0x0000001000037202 */ /* 0x000fe20000000f00 */
[----:B------:R-:W-:-:S04]  /*0340*/  IMAD.WIDE R4, R12, 0x4, R4 ;  /* 0x000000040c047825 */ /* 0x000fc800078e0204 */
[----:B0-----:R-:W2:Y:S04]  /*0350*/  LDG.E R24, desc[UR10][R2.64+-0x20] ;  /* 0xffffe00a02187981 */ /* 0x001ea8000c1e1900 */
[----:B------:R-:W2:Y:S04]  /*0360*/  LDG.E R15, desc[UR10][R4.64+-0x20] ;  /* 0xffffe00a040f7981 */ /* 0x000ea8000c1e1900 */
[----:B------:R-:W3:Y:S04]  /*0370*/  LDG.E R25, desc[UR10][R2.64+-0x1c] ;  /* 0xffffe40a02197981 */ /* 0x000ee8000c1e1900 */
[----:B------:R-:W3:Y:S04]  /*0380*/  LDG.E R26, desc[UR10][R4.64+-0x1c] ;  /* 0xffffe40a041a7981 */ /* 0x000ee8000c1e1900 */
[----:B------:R-:W4:Y:S04]  /*0390*/  LDG.E R22, desc[UR10][R2.64+-0x18] ;  /* 0xffffe80a02167981 */ /* 0x000f28000c1e1900 */
[----:B------:R-:W4:Y:S04]  /*03a0*/  LDG.E R23, desc[UR10][R4.64+-0x18] ;  /* 0xffffe80a04177981 */ /* 0x000f28000c1e1900 */
[----:B------:R-:W5:Y:S04]  /*03b0*/  LDG.E R20, desc[UR10][R2.64+-0x14] ;  /* 0xffffec0a02147981 */ /* 0x000f68000c1e1900 */
[----:B------:R-:W5:Y:S04]  /*03c0*/  LDG.E R21, desc[UR10][R4.64+-0x14] ;  /* 0xffffec0a04157981 */ /* 0x000f68000c1e1900 */
[----:B------:R-:W5:Y:S04]  /*03d0*/  LDG.E R16, desc[UR10][R2.64+-0x10] ;  /* 0xfffff00a02107981 */ /* 0x000f68000c1e1900 */
[----:B------:R-:W5:Y:S04]  /*03e0*/  LDG.E R19, desc[UR10][R4.64+-0x10] ;  /* 0xfffff00a04137981 */ /* 0x000f68000c1e1900 */
[----:B------:R-:W5:Y:S01]  /*03f0*/  LDG.E R27, desc[UR10][R2.64+0x1c] ;  /* 0x00001c0a021b7981 */ /* 0x000f62000c1e1900 */
[----:B--2---:R-:W-:-:S03]  /*0400*/  FFMA R15, R15, R24, R14 ;  /* 0x000000180f0f7223 */ /* 0x004fc6000000000e */
[----:B------:R-:W2:Y:S04]  /*0410*/  LDG.E R14, desc[UR10][R2.64+-0xc] ;  /* 0xfffff40a020e7981 */ /* 0x000ea8000c1e1900 */
[----:B------:R-:W2:Y:S01]  /*0420*/  LDG.E R24, desc[UR10][R2.64] ;  /* 0x0000000a02187981 */ /* 0x000ea2000c1e1900 */
[----:B---3--:R-:W-:-:S03]  /*0430*/  FFMA R26, R26, R25, R15 ;  /* 0x000000191a1a7223 */ /* 0x008fc6000000000f */
[----:B------:R-:W2:Y:S04]  /*0440*/  LDG.E R15, desc[UR10][R4.64+-0xc] ;  /* 0xfffff40a040f7981 */ /* 0x000ea8000c1e1900 */
[----:B------:R-:W3:Y:S01]  /*0450*/  LDG.E R25, desc[UR10][R4.64] ;  /* 0x0000000a04197981 */ /* 0x000ee2000c1e1900 */
[----:B----4-:R-:W-:-:S03]  /*0460*/  FFMA R26, R23, R22, R26 ;  /* 0x00000016171a7223 */ /* 0x010fc6000000001a */
[----:B------:R-:W4:Y:S04]  /*0470*/  LDG.E R22, desc[UR10][R2.64+-0x8] ;  /* 0xfffff80a02167981 */ /* 0x000f28000c1e1900 */
[----:B------:R-:W4:Y:S01]  /*0480*/  LDG.E R23, desc[UR10][R4.64+-0x8] ;  /* 0xfffff80a04177981 */ /* 0x000f22000c1e1900 */
[----:B-----5:R-:W-:-:S03]  /*0490*/  FFMA R26, R21, R20, R26 ;  /* 0x00000014151a7223 */ /* 0x020fc6000000001a */
[----:B------:R-:W5:Y:S04]  /*04a0*/  LDG.E R20, desc[UR10][R2.64+-0x4] ;  /* 0xfffffc0a02147981 */ /* 0x000f68000c1e1900 */
[----:B------:R-:W5:Y:S01]  /*04b0*/  LDG.E R21, desc[UR10][R4.64+-0x4] ;  /* 0xfffffc0a04157981 */ /* 0x000f62000c1e1900 */
[----:B------:R-:W-:-:S03]  /*04c0*/  FFMA R26, R19, R16, R26 ;  /* 0x00000010131a7223 */ /* 0x000fc6000000001a */
[----:B------:R-:W3:Y:S04]  /*04d0*/  LDG.E R19, desc[UR10][R2.64+0x4] ;  /* 0x0000040a02137981 */ /* 0x000ee8000c1e1900 */
[----:B------:R-:W3:Y:S01]  /*04e0*/  LDG.E R16, desc[UR10][R4.64+0x4] ;  /* 0x0000040a04107981 */ /* 0x000ee2000c1e1900 */
[----:B--2---:R-:W-:-:S03]  /*04f0*/  FFMA R14, R15, R14, R26 ;  /* 0x0000000e0f0e7223 */ /* 0x004fc6000000001a */
[----:B------:R-:W2:Y:S04]  /*0500*/  LDG.E R15, desc[UR10][R2.64+0x8] ;  /* 0x0000080a020f7981 */ /* 0x000ea8000c1e1900 */
[----:B------:R-:W2:Y:S01]  /*0510*/  LDG.E R26, desc[UR10][R4.64+0x1c] ;  /* 0x00001c0a041a7981 */ /* 0x000ea2000c1e1900 */
[----:B----4-:R-:W-:-:S03]  /*0520*/  FFMA R22, R23, R22, R14 ;  /* 0x0000001617167223 */ /* 0x010fc6000000000e */
[----:B------:R-:W2:Y:S04]  /*0530*/  LDG.E R14, desc[UR10][R4.64+0x8] ;  /* 0x0000080a040e7981 */ /* 0x000ea8000c1e1900 */
[----:B------:R-:W4:Y:S01]  /*0540*/  LDG.E R23, desc[UR10][R4.64+0x10] ;  /* 0x0000100a04177981 */ /* 0x000f22000c1e1900 */
[----:B-----5:R-:W-:-:S03]  /*0550*/  FFMA R22, R21, R20, R22 ;  /* 0x0000001415167223 */ /* 0x020fc60000000016 */
[----:B------:R-:W5:Y:S01]  /*0560*/  LDG.E R21, desc[UR10][R2.64+0xc] ;  /* 0x00000c0a02157981 */ /* 0x000f62000c1e1900 */
[----:B---3--:R-:W-:-:S03]  /*0570*/  FFMA R25, R25, R24, R22 ;  /* 0x0000001819197223 */ /* 0x008fc60000000016 */
[----:B------:R-:W5:Y:S04]  /*0580*/  LDG.E R20, desc[UR10][R4.64+0xc] ;  /* 0x00000c0a04147981 */ /* 0x000f68000c1e1900 */
[----:B------:R-:W4:Y:S01]  /*0590*/  LDG.E R22, desc[UR10][R2.64+0x10] ;  /* 0x0000100a02167981 */ /* 0x000f22000c1e1900 */
[----:B------:R-:W-:-:S03]  /*05a0*/  FFMA R29, R16, R19, R25 ;  /* 0x00000013101d7223 */ /* 0x000fc60000000019 */
[----:B------:R-:W3:Y:S04]  /*05b0*/  LDG.E R25, desc[UR10][R2.64+0x14] ;  /* 0x0000140a02197981 */ /* 0x000ee8000c1e1900 */
[----:B------:R-:W3:Y:S04]  /*05c0*/  LDG.E R24, desc[UR10][R4.64+0x14] ;  /* 0x0000140a04187981 */ /* 0x000ee8000c1e1900 */
[----:B------:R-:W3:Y:S04]  /*05d0*/  LDG.E R16, desc[UR10][R2.64+0x18] ;  /* 0x0000180a02107981 */ /* 0x000ee8000c1e1900 */
[----:B------:R-:W3:Y:S01]  /*05e0*/  LDG.E R19, desc[UR10][R4.64+0x18] ;  /* 0x0000180a04137981 */ /* 0x000ee2000c1e1900 */
[----:B------:R-:W-:-:S04]  /*05f0*/  IADD3 R13, PT, PT, R13, 0x10, RZ ;  /* 0x000000100d0d7810 */ /* 0x000fc80007ffe0ff */
[----:B------:R-:W-:Y:S01]  /*0600*/  ISETP.NE.AND P0, PT, R13, RZ, PT ;  /* 0x000000ff0d00720c */ /* 0x000fe20003f05270 */
[----:B------:R-:W-:Y:S02]  /*0610*/  VIADD R12, R12, 0x10 ;  /* 0x000000100c0c7836 */ /* 0x000fe40000000000 */
[----:B--2---:R-:W-:-:S04]  /*0620*/  FFMA R15, R14, R15, R29 ;  /* 0x0000000f0e0f7223 */ /* 0x004fc8000000001d */
[----:B-----5:R-:W-:-:S04]  /*0630*/  FFMA R20, R20, R21, R15 ;  /* 0x0000001514147223 */ /* 0x020fc8000000000f */
[----:B----4-:R-:W-:Y:S01]  /*0640*/  FFMA R23, R23, R22, R20 ;  /* 0x0000001617177223 */ /* 0x010fe20000000014 */
[----:B------:R-:W-:-:S03]  /*0650*/  IADD3 R15, P1, PT, R2, 0x40, RZ ;  /* 0x00000040020f7810 */ /* 0x000fc60007f3e0ff */
[----:B---3--:R-:W-:-:S04]  /*0660*/  FFMA R24, R24, R25, R23 ;  /* 0x0000001918187223 */ /* 0x008fc80000000017 */
[----:B------:R-:W-:Y:S01]  /*0670*/  FFMA R19, R19, R16, R24 ;  /* 0x0000001013137223 */ /* 0x000fe20000000018 */
[----:B------:R-:W-:-:S03]  /*0680*/  IADD3.X R16, PT, PT, RZ, R3, RZ, P1, !PT ;  /* 0x00000003ff107210 */ /* 0x000fc60000ffe4ff */
[----:B------:R-:W-:Y:S01]  /*0690*/  FFMA R14, R26, R27, R19 ;  /* 0x0000001b1a0e7223 */ /* 0x000fe20000000013 */
[----:B------:R-:W-:Y:S06]  /*06a0*/  @P0 BRA `(.L_x_19) ;  /* 0xfffffffc00140947 */ /* 0x000fec000383ffff */
[----:B------:R-:W-:-:S07]  /*06b0*/  MOV R16, R8 ;  /* 0x0000000800107202 */ /* 0x000fce0000000f00 */
.L_x_18:
[----:B------:R-:W-:-:S13]  /*06c0*/  ISETP.NE.AND P0, PT, R17, RZ, PT ;  /* 0x000000ff1100720c */ /* 0x000fda0003f05270 */
[----:B------:R-:W-:Y:S05]  /*06d0*/  @!P0 BRA `(.L_x_20) ;  /* 0x0000000400748947 */ /* 0x000fea0003800000 */
[----:B------:R-:W-:Y:S02]  /*06e0*/  IADD3 R2, PT, PT, R17, -0x1, RZ ;  /* 0xffffffff11027810 */ /* 0x000fe40007ffe0ff */
[----:B------:R-:W-:Y:S02]  /*06f0*/  ISETP.NE.AND P0, PT, R18, RZ, PT ;  /* 0x000000ff1200720c */ /* 0x000fe40003f05270 */
[----:B------:R-:W-:-:S13]  /*0700*/  ISETP.GE.U32.AND P1, PT, R2, 0x7, PT ;  /* 0x000000070200780c */ /* 0x000fda0003f26070 */
[----:B------:R-:W-:Y:S05]  /*0710*/  @!P1 BRA `(.L_x_21) ;  /* 0x0000000000909947 */ /* 0x000fea0003800000 */
[----:B------:R-:W1:Y:S01]  /*0720*/  LDC.64 R12, c[0x0][0x388] ;  /* 0x0000e200ff0c7b82 */ /* 0x000e620000000a00 */
[----:B------:R-:W-:Y:S01]  /*0730*/  IADD3 R15, PT, PT, R16, UR12, RZ ;  /* 0x0000000c100f7c10 */ /* 0x000fe2000fffe0ff */
[----:B------:R-:W-:-:S06]  /*0740*/  IMAD.IADD R5, R11, 0x1, R16 ;  /* 0x000000010b057824 */ /* 0x000fcc00078e0210 */
[----:B------:R-:W2:Y:S01]  /*0750*/  LDC.64 R2, c[0x0][0x380] ;  /* 0x0000e000ff027b82 */ /* 0x000ea20000000a00 */
[----:B-1----:R-:W-:-:S05]  /*0760*/  IMAD.WIDE.U32 R12, R15, 0x4, R12 ;  /* 0x000000040f0c7825 */ /* 0x002fca00078e000c */
[----:B0-----:R-:W3:Y:S01]  /*0770*/  LDG.E R23, desc[UR10][R12.64] ;  /* 0x0000000a0c177981 */ /* 0x001ee2000c1e1900 */
[----:B--2---:R-:W-:Y:S02]  /*0780*/  IMAD.WIDE R2, R5, 0x4, R2 ;  /* 0x0000000405027825 */ /* 0x004fe400078e0202 */
[----:B------:R-:W0:Y:S03]  /*0790*/  LDC.64 R4, c[0x0][0x388] ;  /* 0x0000e200ff047b82 */ /* 0x000e260000000a00 */
[----:B------:R-:W3:Y:S01]  /*07a0*/  LDG.E R21, desc[UR10][R2.64] ;  /* 0x0000000a02157981 */ /* 0x000ee2000c1e1900 */
[----:B------:R-:W-:-:S03]  /*07b0*/  IADD3 R15, P1, PT, R16, UR12, RZ ;  /* 0x0000000c100f7c10 */ /* 0x000fc6000ff3e0ff */
[----:B------:R-:W2:Y:S01]  /*07c0*/  LDG.E R19, desc[UR10][R2.64+0x8] ;  /* 0x0000080a02137981 */ /* 0x000ea2000c1e1900 */
[----:B------:R-:W-:-:S03]  /*07d0*/  IADD3.X R20, PT, PT, RZ, RZ, RZ, P1, !PT ;  /* 0x000000ffff147210 */ /* 0x000fc60000ffe4ff */
[----:B------:R-:W4:Y:S04]  /*07e0*/  LDG.E R12, desc[UR10][R2.64+0xc] ;  /* 0x00000c0a020c7981 */ /* 0x000f28000c1e1900 */
[----:B------:R-:W5:Y:S01]  /*07f0*/  LDG.E R25, desc[UR10][R2.64+0x1c] ;  /* 0x00001c0a02197981 */ /* 0x000f62000c1e1900 */
[----:B0-----:R-:W-:-:S04]  /*0800*/  LEA R4, P1, R15, R4, 0x2 ;  /* 0x000000040f047211 */ /* 0x001fc800078210ff */
[----:B------:R-:W-:Y:S02]  /*0810*/  LEA.HI.X R5, R15, R5, R20, 0x2, P1 ;  /* 0x000000050f057211 */ /* 0x000fe400008f1414 */
[----:B------:R-:W2:Y:S04]  /*0820*/  LDG.E R15, desc[UR10][R2.64+0x4] ;  /* 0x0000040a020f7981 */ /* 0x000ea8000c1e1900 */
[----:B------:R-:W2:Y:S04]  /*0830*/  LDG.E R20, desc[UR10][R4.64+0x4] ;  /* 0x0000040a04147981 */ /* 0x000ea8000c1e1900 */
[----:B------:R-:W4:Y:S04]  /*0840*/  LDG.E R22, desc[UR10][R4.64+0x8] ;  /* 0x0000080a04167981 */ /* 0x000f28000c1e1900 */
[----:B------:R-:W5:Y:S04]  /*0850*/  LDG.E R13, desc[UR10][R4.64+0xc] ;  /* 0x00000c0a040d7981 */ /* 0x000f68000c1e1900 */
[----:B------:R-:W5:Y:S04]  /*0860*/  LDG.E R24, desc[UR10][R4.64+0x10] ;  /* 0x0000100a04187981 */ /* 0x000f68000c1e1900 */
[----:B------:R-:W5:Y:S04]  /*0870*/  LDG.E R26, desc[UR10][R4.64+0x14] ;  /* 0x0000140a041a7981 */ /* 0x000f68000c1e1900 */
[----:B------:R-:W5:Y:S04]  /*0880*/  LDG.E R27, desc[UR10][R4.64+0x18] ;  /* 0x0000180a041b7981 */ /* 0x000f68000c1e1900 */
[----:B------:R-:W5:Y:S01]  /*0890*/  LDG.E R28, desc[UR10][R4.64+0x1c] ;  /* 0x00001c0a041c7981 */ /* 0x000f62000c1e1900 */
[----:B---3--:R-:W-:-:S03]  /*08a0*/  FFMA R29, R21, R23, R14 ;  /* 0x00000017151d7223 */ /* 0x008fc6000000000e */
[----:B------:R-:W3:Y:S04]  /*08b0*/  LDG.E R23, desc[UR10][R2.64+0x10] ;  /* 0x0000100a02177981 */ /* 0x000ee8000c1e1900 */
[----:B------:R-:W3:Y:S04]  /*08c0*/  LDG.E R21, desc[UR10][R2.64+0x14] ;  /* 0x0000140a02157981 */ /* 0x000ee8000c1e1900 */
[----:B------:R-:W3:Y:S01]  /*08d0*/  LDG.E R14, desc[UR10][R2.64+0x18] ;  /* 0x0000180a020e7981 */ /* 0x000ee2000c1e1900 */
[----:B--2---:R-:W-:-:S04]  /*08e0*/  FFMA R20, R15, R20, R29 ;  /* 0x000000140f147223 */ /* 0x004fc8000000001d */
[----:B----4-:R-:W-:-:S04]  /*08f0*/  FFMA R19, R19, R22, R20 ;  /* 0x0000001613137223 */ /* 0x010fc80000000014 */
[----:B-----5:R-:W-:Y:S01]  /*0900*/  FFMA R12, R12, R13, R19 ;  /* 0x0000000d0c0c7223 */ /* 0x020fe20000000013 */
[----:B------:R-:W-:-:S03]  /*0910*/  IADD3 R16, PT, PT, R16, 0x8, RZ ;  /* 0x0000000810107810 */ /* 0x000fc60007ffe0ff */
[----:B---3--:R-:W-:-:S04]  /*0920*/  FFMA R12, R23, R24, R12 ;  /* 0x00000018170c7223 */ /* 0x008fc8000000000c */
[----:B------:R-:W-:-:S04]  /*0930*/  FFMA R21, R21, R26, R12 ;  /* 0x0000001a15157223 */ /* 0x000fc8000000000c */
[----:B------:R-:W-:-:S04]  /*0940*/  FFMA R14, R14, R27, R21 ;  /* 0x0000001b0e0e7223 */ /* 0x000fc80000000015 */
[----:B------:R-:W-:-:S07]  /*0950*/  FFMA R14, R25, R28, R14 ;  /* 0x0000001c190e7223 */ /* 0x000fce000000000e */
.L_x_21:
[----:B------:R-:W-:Y:S05]  /*0960*/  @!P0 BRA `(.L_x_20) ;  /* 0x0000000000d08947 */ /* 0x000fea0003800000 */
[----:B------:R-:W-:Y:S02]  /*0970*/  IADD3 R2, PT, PT, R18, -0x1, RZ ;  /* 0xffffffff12027810 */ /* 0x000fe40007ffe0ff */
[----:B------:R-:W-:Y:S02]  /*0980*/  ISETP.NE.AND P0, PT, R9, RZ, PT ;  /* 0x000000ff0900720c */ /* 0x000fe40003f05270 */
[----:B------:R-:W-:-:S13]  /*0990*/  ISETP.GE.U32.AND P1, PT, R2, 0x3, PT ;  /* 0x000000030200780c */ /* 0x000fda0003f26070 */
[----:B------:R-:W-:Y:S05]  /*09a0*/  @!P1 BRA `(.L_x_22) ;  /* 0x0000000000609947 */ /* 0x000fea0003800000 */
[----:B------:R-:W1:Y:S01]  /*09b0*/  LDC.64 R4, c[0x0][0x388] ;  /* 0x0000e200ff047b82 */ /* 0x000e620000000a00 */
[C---:B------:R-:W-:Y:S01]  /*09c0*/  VIADD R19, R16.reuse, UR12 ;  /* 0x0000000c10137c36 */ /* 0x040fe20008000000 */
[----:B------:R-:W-:Y:S02]  /*09d0*/  IADD3 R20, P1, PT, R16, UR12, RZ ;  /* 0x0000000c10147c10 */ /* 0x000fe4000ff3e0ff */
[----:B------:R-:W-:-:S04]  /*09e0*/  IADD3 R15, PT, PT, R11, R16, RZ ;  /* 0x000000100b0f7210 */ /* 0x000fc80007ffe0ff */
[----:B------:R-:W2:Y:S08]  /*09f0*/  LDC.64 R2, c[0x0][0x388] ;  /* 0x0000e200ff027b82 */ /* 0x000eb00000000a00 */
[----:B------:R-:W3:Y:S01]  /*0a00*/  LDC.64 R12, c[0x0][0x380] ;  /* 0x0000e000ff0c7b82 */ /* 0x000ee20000000a00 */
[----:B-1----:R-:W-:Y:S01]  /*0a10*/  IMAD.WIDE.U32 R4, R19, 0x4, R4 ;  /* 0x0000000413047825 */ /* 0x002fe200078e0004 */
[----:B------:R-:W-:-:S05]  /*0a20*/  IADD3.X R19, PT, PT, RZ, RZ, RZ, P1, !PT ;  /* 0x000000ffff137210 */ /* 0x000fca0000ffe4ff */
[----:B0-----:R-:W4:Y:S01]  /*0a30*/  LDG.E R4, desc[UR10][R4.64] ;  /* 0x0000000a04047981 */ /* 0x001f22000c1e1900 */
[----:B--2---:R-:W-:-:S04]  /*0a40*/  LEA R2, P1, R20, R2, 0x2 ;  /* 0x0000000214027211 */ /* 0x004fc800078210ff */
[----:B------:R-:W-:Y:S01]  /*0a50*/  LEA.HI.X R3, R20, R3, R19, 0x2, P1 ;  /* 0x0000000314037211 */ /* 0x000fe200008f1413 */
[----:B---3--:R-:W-:-:S04]  /*0a60*/  IMAD.WIDE R12, R15, 0x4, R12 ;  /* 0x000000040f0c7825 */ /* 0x008fc800078e020c */
[----:B------:R-:W2:Y:S04]  /*0a70*/  LDG.E R19, desc[UR10][R2.64+0x4] ;  /* 0x0000040a02137981 */ /* 0x000ea8000c1e1900 */
[----:B------:R-:W4:Y:S04]  /*0a80*/  LDG.E R15, desc[UR10][R12.64] ;  /* 0x0000000a0c0f7981 */ /* 0x000f28000c1e1900 */
[----:B------:R-:W2:Y:S04]  /*0a90*/  LDG.E R20, desc[UR10][R12.64+0x4] ;  /* 0x0000040a0c147981 */ /* 0x000ea8000c1e1900 */
[----:B------:R-:W3:Y:S04]  /*0aa0*/  LDG.E R22, desc[UR10][R12.64+0x8] ;  /* 0x0000080a0c167981 */ /* 0x000ee8000c1e1900 */
[----:B------:R-:W3:Y:S04]  /*0ab0*/  LDG.E R21, desc[UR10][R2.64+0x8] ;  /* 0x0000080a02157981 */ /* 0x000ee8000c1e1900 */
[----:B------:R-:W5:Y:S04]  /*0ac0*/  LDG.E R24, desc[UR10][R12.64+0xc] ;  /* 0x00000c0a0c187981 */ /* 0x000f68000c1e1900 */
[----:B------:R-:W5:Y:S01]  /*0ad0*/  LDG.E R23, desc[UR10][R2.64+0xc] ;  /* 0x00000c0a02177981 */ /* 0x000f62000c1e1900 */
[----:B------:R-:W-:Y:S01]  /*0ae0*/  IADD3 R16, PT, PT, R16, 0x4, RZ ;  /* 0x0000000410107810 */ /* 0x000fe20007ffe0ff */
[----:B----4-:R-:W-:-:S04]  /*0af0*/  FFMA R15, R15, R4, R14 ;  /* 0x000000040f0f7223 */ /* 0x010fc8000000000e */
[----:B--2---:R-:W-:-:S04]  /*0b00*/  FFMA R15, R20, R19, R15 ;  /* 0x00000013140f7223 */ /* 0x004fc8000000000f */
[----:B---3--:R-:W-:-:S04]  /*0b10*/  FFMA R15, R22, R21, R15 ;  /* 0x00000015160f7223 */ /* 0x008fc8000000000f */
[----:B-----5:R-:W-:-:S07]  /*0b20*/  FFMA R14, R24, R23, R15 ;  /* 0x00000017180e7223 */ /* 0x020fce000000000f */
.L_x_22:
[----:B------:R-:W-:Y:S05]  /*0b30*/  @!P0 BRA `(.L_x_20) ;  /* 0x00000000005c8947 */ /* 0x000fea0003800000 */
[----:B------:R-:W1:Y:S01]  /*0b40*/  LDC.64 R4, c[0x0][0x388] ;  /* 0x0000e200ff047b82 */ /* 0x000e620000000a00 */
[----:B------:R-:W-:Y:S01]  /*0b50*/  VIADD R13, R16, UR12 ;  /* 0x0000000c100d7c36 */ /* 0x000fe20008000000 */
[----:B------:R-:W-:-:S06]  /*0b60*/  IADD3 R11, PT, PT, R11, R16, RZ ;  /* 0x000000100b0b7210 */ /* 0x000fcc0007ffe0ff */
[----:B------:R-:W2:Y:S01]  /*0b70*/  LDC.64 R2, c[0x0][0x380] ;  /* 0x0000e000ff027b82 */ /* 0x000ea20000000a00 */
[----:B-1----:R-:W-:-:S06]  /*0b80*/  IMAD.WIDE.U32 R4, R13, 0x4, R4 ;  /* 0x000000040d047825 */ /* 0x002fcc00078e0004 */
[----:B0-----:R-:W3:Y:S01]  /*0b90*/  LDG.E R4, desc[UR10][R4.64] ;  /* 0x0000000a04047981 */ /* 0x001ee2000c1e1900 */
[----:B--2---:R-:W-:-:S05]  /*0ba0*/  IMAD.WIDE R2, R11, 0x4, R2 ;  /* 0x000000040b027825 */ /* 0x004fca00078e0202 */
[----:B------:R-:W3:Y:S01]  /*0bb0*/  LDG.E R11, desc[UR10][R2.64] ;  /* 0x0000000a020b7981 */ /* 0x000ee2000c1e1900 */
[----:B------:R-:W-:Y:S01]  /*0bc0*/  ISETP.NE.AND P0, PT, R9, 0x1, PT ;  /* 0x000000010900780c */ /* 0x000fe20003f05270 */
[----:B---3--:R-:W-:-:S12]  /*0bd0*/  FFMA R14, R11, R4, R14 ;  /* 0x000000040b0e7223 */ /* 0x008fd8000000000e */
[----:B------:R-:W-:Y:S05]  /*0be0*/  @!P0 BRA `(.L_x_20) ;  /* 0x0000000000308947 */ /* 0x000fea0003800000 */
[----:B------:R-:W0:Y:S01]  /*0bf0*/  LDC.64 R4, c[0x0][0x388] ;  /* 0x0000e200ff047b82 */ /* 0x000e220000000a00 */
[----:B------:R-:W-:Y:S02]  /*0c00*/  IADD3 R11, P1, PT, R16, UR12, RZ ;  /* 0x0000000c100b7c10 */ /* 0x000fe4000ff3e0ff */
[----:B------:R-:W-:Y:S02]  /*0c10*/  ISETP.NE.AND P0, PT, R9, 0x2, PT ;  /* 0x000000020900780c */ /* 0x000fe40003f05270 */
[----:B------:R-:W-:-:S11]  /*0c20*/  IADD3.X R12, PT, PT, RZ, RZ, RZ, P1, !PT ;  /* 0x000000ffff0c7210 */ /* 0x000fd60000ffe4ff */
[----:B------:R-:W2:Y:S01]  /*0c30*/  @P0 LDG.E R13, desc[UR10][R2.64+0x8] ;  /* 0x0000080a020d0981 */ /* 0x000ea2000c1e1900 */
[----:B0-----:R-:W-:-:S04]  /*0c40*/  LEA R4, P1, R11, R4, 0x2 ;  /* 0x000000040b047211 */ /* 0x001fc800078210ff */
[----:B------:R-:W-:Y:S02]  /*0c50*/  LEA.HI.X R5, R11, R5, R12, 0x2, P1 ;  /* 0x000000050b057211 */ /* 0x000fe400008f140c */
[----:B------:R-:W3:Y:S04]  /*0c60*/  LDG.E R11, desc[UR10][R2.64+0x4] ;  /* 0x0000040a020b7981 */ /* 0x000ee8000c1e1900 */
[----:B------:R-:W3:Y:S04]  /*0c70*/  LDG.E R12, desc[UR10][R4.64+0x4] ;  /* 0x0000040a040c7981 */ /* 0x000ee8000c1e1900 */
[----:B------:R-:W2:Y:S01]  /*0c80*/  @P0 LDG.E R15, desc[UR10][R4.64+0x8] ;  /* 0x0000080a040f0981 */ /* 0x000ea2000c1e1900 */
[----:B---3--:R-:W-:-:S04]  /*0c90*/  FFMA R14, R11, R12, R14 ;  /* 0x0000000c0b0e7223 */ /* 0x008fc8000000000e */
[----:B--2---:R-:W-:-:S07]  /*0ca0*/  @P0 FFMA R14, R13, R15, R14 ;  /* 0x0000000f0d0e0223 */ /* 0x004fce000000000e */
.L_x_20:
[----:B------:R-:W-:Y:S05]  /*0cb0*/  BRA.U UP0, `(.L_x_23) ;  /* 0xfffffff500487547 */ /* 0x000fea000b83ffff */
.L_x_17:
[----:B------:R-:W1:Y:S01]  /*0cc0*/  LDC.64 R2, c[0x0][0x390] ;  /* 0x0000e400ff027b82 */ /* 0x000e620000000a00 */
[----:B------:R-:W-:-:S05]  /*0cd0*/  IMAD R7, R0, R7, R0 ;  /* 0x0000000700077224 */ /* 0x000fca00078e0200 */
[----:B------:R-:W-:-:S05]  /*0ce0*/  IADD3 R7, PT, PT, R6, R7, RZ ;  /* 0x0000000706077210 */ /* 0x000fca0007ffe0ff */
[----:B-1----:R-:W-:-:S05]  /*0cf0*/  IMAD.WIDE R2, R7, 0x4, R2 ;  /* 0x0000000407027825 */ /* 0x002fca00078e0202 */
[----:B0-----:R-:W-:Y:S01]  /*0d00*/  STG.E desc[UR10][R2.64], R14 ;  /* 0x0000000e02007986 */ /* 0x001fe2000c10190a */
[----:B------:R-:W-:Y:S05]  /*0d10*/  EXIT ;  /* 0x000000000000794d */ /* 0x000fea0003800000 */
.L_x_24:
        /* <DEDUP_REMOVED lines=14> */
.L_x_27:


//--------------------- .nv.shared._Z24conv2d_kernel_pad_stridePKfS0_Pfiiiii --------------------------
	.section	.nv.shared._Z24conv2d_kernel_pad_stridePKfS0_Pfiiiii,"aw",@nobits
	.sectionflags	@""
	.align	16
	.zero		1024


//--------------------- .nv.shared.reserved.0     --------------------------
	.section	.nv.shared.reserved.0,"aw",@nobits
	.weak		__nv_reservedSMEM_offset_0_alias
	.size		__nv_reservedSMEM_offset_0_alias, 0, 64
	.other		__nv_reservedSMEM_offset_0_alias,@"STO_CUDA_RESERVED_SHARED STV_DEFAULT"
__nv_reservedSMEM_offset_0_alias:
	.zero		0
	.zero		64


//--------------------- .nv.shared._Z13conv2d_sharedPKfS0_Pfiiiii --------------------------
	.section	.nv.shared._Z13conv2d_sharedPKfS0_Pfiiiii,"aw",@nobits
	.sectionflags	@""
	.align	16
	.zero		1024


//--------------------- .nv.shared._Z13conv2d_kernelPKfS0_Pfiii --------------------------
	.section	.nv.shared._Z13conv2d_kernelPKfS0_Pfiii,"aw",@nobits
	.sectionflags	@""
	.align	16
	.zero		1024


//--------------------- .nv.constant0._Z24conv2d_kernel_pad_stridePKfS0_Pfiiiii --------------------------
	.section	.nv.constant0._Z24conv2d_kernel_pad_stridePKfS0_Pfiiiii,"a",@progbits
	.sectionflags	@""
	.align	4
.nv.constant0._Z24conv2d_kernel_pad_stridePKfS0_Pfiiiii:
	.zero		940


//--------------------- .nv.constant0._Z13conv2d_sharedPKfS0_Pfiiiii --------------------------
	.section	.nv.constant0._Z13conv2d_sharedPKfS0_Pfiiiii,"a",@progbits
	.sectionflags	@""
	.align	4
.nv.constant0._Z13conv2d_sharedPKfS0_Pfiiiii:
	.zero		940


//--------------------- .nv.constant0._Z13conv2d_kernelPKfS0_Pfiii --------------------------
	.section	.nv.constant0._Z13conv2d_kernelPKfS0_Pfiii,"a",@progbits
	.sectionflags	@""
	.align	4
.nv.constant0._Z13conv2d_kernelPKfS0_Pfiii:
	.zero		932


//--------------------- SYMBOLS --------------------------

	.type		.nv.reservedSmem.offset0,@object
	.size		.nv.reservedSmem.offset0,0x4
	.type		.nv.reservedSmem.cap,@object
	.size		.nv.reservedSmem.cap,0x4
